	.target	sm_100a

	.elftype	@"ET_EXEC"


//--------------------- .note.nv.tkinfo           --------------------------
	.section	.note.nv.tkinfo,"",@"SHT_NOTE"
	.sectionflags	@"SHF_NOTE_NV_TKINFO"
	.tkinfo
        /*0018*/ 	.word	0x00000002
        /*0030*/ 	.string	""
        /*0030*/ 	.string	"ptxas"
        /*0030*/ 	.string	"Cuda compilation tools, release 13.0, V13.0.88"
        /*0030*/ 	.string	"Build cuda_13.0.r13.0/compiler.36424714_0"
        /*0030*/ 	.string	"-arch sm_100a -m 64 "



//--------------------- .note.nv.cuinfo           --------------------------
	.section	.note.nv.cuinfo,"",@"SHT_NOTE"
	.sectionflags	@"SHF_NOTE_NV_CUINFO"
        /*0018*/ 	.short	0x0002
        /*001a*/ 	.short	0x0064
        /*001c*/ 	.short	0x0082
	.zero		2


//--------------------- .nv.info                  --------------------------
	.section	.nv.info,"",@"SHT_CUDA_INFO"
	.align	4


	//----- nvinfo : EIATTR_REGCOUNT
	.align		4
        /*0000*/ 	.byte	0x04, 0x2f
        /*0002*/ 	.short	(.L_19 - .L_18)
	.align		4
.L_18:
        /*0004*/ 	.word	index@(_ZN7cutlass13device_kernelINS_4gemm6kernel13GemmUniversalIN4cute5tupleIJiiiiEEENS1_10collective13CollectiveMmaINS1_35MainloopSm100TmaUmmaWarpSpecializedILi10ELi2ELi4ENS5_IJNS4_1CILi2EEENSA_ILi1EEESC_EEEEENS5_IJNSA_ILi256EEENSA_ILi64EEESG_EEENS_10bfloat16_tENS5_IJlSC_lEEESI_SJ_NS4_8TiledMMAINS4_8MMA_AtomIJNS4_26SM100_MMA_F16BF16_2x1SM_SSISI_SI_fLi256ELi64ELNS4_4UMMA5MajorE0ELSO_0ELNSN_7ScaleInE0ELSP_0EEEEEENS4_6LayoutINS5_IJSC_SC_SC_EEENS5_IJNSA_ILi0EEESU_SU_EEEEENS5_IJNS4_10UnderscoreESX_SX_EEEEENS4_18SM100_TMA_2SM_LOADENS4_14ComposedLayoutINS4_7SwizzleILi3ELi4ELi3EEENS4_18smem_ptr_flag_bitsILi16EEENSS_INS5_IJNSA_ILi8EEESG_EEENS5_IJSG_SC_EEEEEEEvNS4_8identityES10_S1A_vS1B_EENS_8epilogue10collective18CollectiveEpilogueINS1D_23Sm100TmaWarpSpecializedILi3ELi2ELi32ELb1ELb0EEEJNS5_IJNSA_ILi128EEESG_SG_EEENS5_IJNSS_IS1I_SC_EENSS_INSA_ILi32EEESC_EEEEESI_SJ_SI_SJ_NS1D_6fusion15FusionCallbacksIS1H_NS1O_13LinCombEltActINS1D_6thread4GELUESI_fSI_fLNS_15FloatRoundStyleE2EEES1J_S1N_JEEENS4_5SM1004TMEM4LOAD26SM100_TMEM_LOAD_32dp32b32xENS4_13SM90_TMA_LOADENS11_INS12_ILi2ELi4ELi3EEES15_NSS_INS5_IJS16_S1L_EEENS5_IJS1L_SC_EEEEEEENS4_39AutoVectorizingCopyWithAssumedAlignmentILi128EEENS4_14SM90_TMA_STOREES25_S27_S27_EEEvvEEEEvNT_6ParamsE)
        /*0008*/ 	.word	0x00000092


	//----- nvinfo : EIATTR_FRAME_SIZE
	.align		4
.L_19:
        /*000c*/ 	.byte	0x04, 0x11
        /*000e*/ 	.short	(.L_21 - .L_20)
	.align		4
.L_20:
        /*0010*/ 	.word	index@($__internal_2_$__cuda_sm10x_tcgen05_guardrail_trap_unallocated_columns_being_dealloced)
        /*0014*/ 	.word	0x00000000


	//----- nvinfo : EIATTR_FRAME_SIZE
	.align		4
.L_21:
        /*0018*/ 	.byte	0x04, 0x11
        /*001a*/ 	.short	(.L_23 - .L_22)
	.align		4
.L_22:
        /*001c*/ 	.word	index@($__internal_1_$__cuda_sm10x_tcgen05_guardrail_trap_phase_invalid_during_alloc)
        /*0020*/ 	.word	0x00000000


	//----- nvinfo : EIATTR_FRAME_SIZE
	.align		4
.L_23:
        /*0024*/ 	.byte	0x04, 0x11
        /*0026*/ 	.short	(.L_25 - .L_24)
	.align		4
.L_24:
        /*0028*/ 	.word	index@($__internal_0_$__cuda_sm10x_tcgen05_guardrail_trap_col_being_dealloced_not_returned_by_alloc)
        /*002c*/ 	.word	0x00000000


	//----- nvinfo : EIATTR_FRAME_SIZE
	.align		4
.L_25:
        /*0030*/ 	.byte	0x04, 0x11
        /*0032*/ 	.short	(.L_27 - .L_26)
	.align		4
.L_26:
        /*0034*/ 	.word	index@(_ZN7cutlass13device_kernelINS_4gemm6kernel13GemmUniversalIN4cute5tupleIJiiiiEEENS1_10collective13CollectiveMmaINS1_35MainloopSm100TmaUmmaWarpSpecializedILi10ELi2ELi4ENS5_IJNS4_1CILi2EEENSA_ILi1EEESC_EEEEENS5_IJNSA_ILi256EEENSA_ILi64EEESG_EEENS_10bfloat16_tENS5_IJlSC_lEEESI_SJ_NS4_8TiledMMAINS4_8MMA_AtomIJNS4_26SM100_MMA_F16BF16_2x1SM_SSISI_SI_fLi256ELi64ELNS4_4UMMA5MajorE0ELSO_0ELNSN_7ScaleInE0ELSP_0EEEEEENS4_6LayoutINS5_IJSC_SC_SC_EEENS5_IJNSA_ILi0EEESU_SU_EEEEENS5_IJNS4_10UnderscoreESX_SX_EEEEENS4_18SM100_TMA_2SM_LOADENS4_14ComposedLayoutINS4_7SwizzleILi3ELi4ELi3EEENS4_18smem_ptr_flag_bitsILi16EEENSS_INS5_IJNSA_ILi8EEESG_EEENS5_IJSG_SC_EEEEEEEvNS4_8identityES10_S1A_vS1B_EENS_8epilogue10collective18CollectiveEpilogueINS1D_23Sm100TmaWarpSpecializedILi3ELi2ELi32ELb1ELb0EEEJNS5_IJNSA_ILi128EEESG_SG_EEENS5_IJNSS_IS1I_SC_EENSS_INSA_ILi32EEESC_EEEEESI_SJ_SI_SJ_NS1D_6fusion15FusionCallbacksIS1H_NS1O_13LinCombEltActINS1D_6thread4GELUESI_fSI_fLNS_15FloatRoundStyleE2EEES1J_S1N_JEEENS4_5SM1004TMEM4LOAD26SM100_TMEM_LOAD_32dp32b32xENS4_13SM90_TMA_LOADENS11_INS12_ILi2ELi4ELi3EEES15_NSS_INS5_IJS16_S1L_EEENS5_IJS1L_SC_EEEEEEENS4_39AutoVectorizingCopyWithAssumedAlignmentILi128EEENS4_14SM90_TMA_STOREES25_S27_S27_EEEvvEEEEvNT_6ParamsE)
        /*0038*/ 	.word	0x00000000


	//----- nvinfo : EIATTR_MIN_STACK_SIZE
	.align		4
.L_27:
        /*003c*/ 	.byte	0x04, 0x12
        /*003e*/ 	.short	(.L_29 - .L_28)
	.align		4
.L_28:
        /*0040*/ 	.word	index@(_ZN7cutlass13device_kernelINS_4gemm6kernel13GemmUniversalIN4cute5tupleIJiiiiEEENS1_10collective13CollectiveMmaINS1_35MainloopSm100TmaUmmaWarpSpecializedILi10ELi2ELi4ENS5_IJNS4_1CILi2EEENSA_ILi1EEESC_EEEEENS5_IJNSA_ILi256EEENSA_ILi64EEESG_EEENS_10bfloat16_tENS5_IJlSC_lEEESI_SJ_NS4_8TiledMMAINS4_8MMA_AtomIJNS4_26SM100_MMA_F16BF16_2x1SM_SSISI_SI_fLi256ELi64ELNS4_4UMMA5MajorE0ELSO_0ELNSN_7ScaleInE0ELSP_0EEEEEENS4_6LayoutINS5_IJSC_SC_SC_EEENS5_IJNSA_ILi0EEESU_SU_EEEEENS5_IJNS4_10UnderscoreESX_SX_EEEEENS4_18SM100_TMA_2SM_LOADENS4_14ComposedLayoutINS4_7SwizzleILi3ELi4ELi3EEENS4_18smem_ptr_flag_bitsILi16EEENSS_INS5_IJNSA_ILi8EEESG_EEENS5_IJSG_SC_EEEEEEEvNS4_8identityES10_S1A_vS1B_EENS_8epilogue10collective18CollectiveEpilogueINS1D_23Sm100TmaWarpSpecializedILi3ELi2ELi32ELb1ELb0EEEJNS5_IJNSA_ILi128EEESG_SG_EEENS5_IJNSS_IS1I_SC_EENSS_INSA_ILi32EEESC_EEEEESI_SJ_SI_SJ_NS1D_6fusion15FusionCallbacksIS1H_NS1O_13LinCombEltActINS1D_6thread4GELUESI_fSI_fLNS_15FloatRoundStyleE2EEES1J_S1N_JEEENS4_5SM1004TMEM4LOAD26SM100_TMEM_LOAD_32dp32b32xENS4_13SM90_TMA_LOADENS11_INS12_ILi2ELi4ELi3EEES15_NSS_INS5_IJS16_S1L_EEENS5_IJS1L_SC_EEEEEEENS4_39AutoVectorizingCopyWithAssumedAlignmentILi128EEENS4_14SM90_TMA_STOREES25_S27_S27_EEEvvEEEEvNT_6ParamsE)
        /*0044*/ 	.word	0x00000000
.L_29:


//--------------------- .nv.compat                --------------------------
	.section	.nv.compat,"",@"SHT_CUDA_COMPAT_INFO"
	.align	4
        /*0000*/ 	.byte	0x02, 0x09, 0x01, 0x00, 0x02, 0x02, 0x02, 0x00, 0x02, 0x05, 0x05, 0x00, 0x03, 0x07, 0x01, 0x01
        /*0010*/ 	.byte	0x02, 0x03, 0x01, 0x00, 0x02, 0x06, 0x01, 0x00, 0x04, 0x0b, 0x08, 0x00, 0x01, 0x00, 0x00, 0x00
        /*0020*/ 	.byte	0x00, 0x00, 0x00, 0x00


//--------------------- .nv.info._ZN7cutlass13device_kernelINS_4gemm6kernel13GemmUniversalIN4cute5tupleIJiiiiEEENS1_10collective13CollectiveMmaINS1_35MainloopSm100TmaUmmaWarpSpecializedILi10ELi2ELi4ENS5_IJNS4_1CILi2EEENSA_ILi1EEESC_EEEEENS5_IJNSA_ILi256EEENSA_ILi64EEESG_EEENS_10bfloat16_tENS5_IJlSC_lEEESI_SJ_NS4_8TiledMMAINS4_8MMA_AtomIJNS4_26SM100_MMA_F16BF16_2x1SM_SSISI_SI_fLi256ELi64ELNS4_4UMMA5MajorE0ELSO_0ELNSN_7ScaleInE0ELSP_0EEEEEENS4_6LayoutINS5_IJSC_SC_SC_EEENS5_IJNSA_ILi0EEESU_SU_EEEEENS5_IJNS4_10UnderscoreESX_SX_EEEEENS4_18SM100_TMA_2SM_LOADENS4_14ComposedLayoutINS4_7SwizzleILi3ELi4ELi3EEENS4_18smem_ptr_flag_bitsILi16EEENSS_INS5_IJNSA_ILi8EEESG_EEENS5_IJSG_SC_EEEEEEEvNS4_8identityES10_S1A_vS1B_EENS_8epilogue10collective18CollectiveEpilogueINS1D_23Sm100TmaWarpSpecializedILi3ELi2ELi32ELb1ELb0EEEJNS5_IJNSA_ILi128EEESG_SG_EEENS5_IJNSS_IS1I_SC_EENSS_INSA_ILi32EEESC_EEEEESI_SJ_SI_SJ_NS1D_6fusion15FusionCallbacksIS1H_NS1O_13LinCombEltActINS1D_6thread4GELUESI_fSI_fLNS_15FloatRoundStyleE2EEES1J_S1N_JEEENS4_5SM1004TMEM4LOAD26SM100_TMEM_LOAD_32dp32b32xENS4_13SM90_TMA_LOADENS11_INS12_ILi2ELi4ELi3EEES15_NSS_INS5_IJS16_S1L_EEENS5_IJS1L_SC_EEEEEEENS4_39AutoVectorizingCopyWithAssumedAlignmentILi128EEENS4_14SM90_TMA_STOREES25_S27_S27_EEEvvEEEEvNT_6ParamsE --------------------------
	.section	.nv.info._ZN7cutlass13device_kernelINS_4gemm6kernel13GemmUniversalIN4cute5tupleIJiiiiEEENS1_10collective13CollectiveMmaINS1_35MainloopSm100TmaUmmaWarpSpecializedILi10ELi2ELi4ENS5_IJNS4_1CILi2EEENSA_ILi1EEESC_EEEEENS5_IJNSA_ILi256EEENSA_ILi64EEESG_EEENS_10bfloat16_tENS5_IJlSC_lEEESI_SJ_NS4_8TiledMMAINS4_8MMA_AtomIJNS4_26SM100_MMA_F16BF16_2x1SM_SSISI_SI_fLi256ELi64ELNS4_4UMMA5MajorE0ELSO_0ELNSN_7ScaleInE0ELSP_0EEEEEENS4_6LayoutINS5_IJSC_SC_SC_EEENS5_IJNSA_ILi0EEESU_SU_EEEEENS5_IJNS4_10UnderscoreESX_SX_EEEEENS4_18SM100_TMA_2SM_LOADENS4_14ComposedLayoutINS4_7SwizzleILi3ELi4ELi3EEENS4_18smem_ptr_flag_bitsILi16EEENSS_INS5_IJNSA_ILi8EEESG_EEENS5_IJSG_SC_EEEEEEEvNS4_8identityES10_S1A_vS1B_EENS_8epilogue10collective18CollectiveEpilogueINS1D_23Sm100TmaWarpSpecializedILi3ELi2ELi32ELb1ELb0EEEJNS5_IJNSA_ILi128EEESG_SG_EEENS5_IJNSS_IS1I_SC_EENSS_INSA_ILi32EEESC_EEEEESI_SJ_SI_SJ_NS1D_6fusion15FusionCallbacksIS1H_NS1O_13LinCombEltActINS1D_6thread4GELUESI_fSI_fLNS_15FloatRoundStyleE2EEES1J_S1N_JEEENS4_5SM1004TMEM4LOAD26SM100_TMEM_LOAD_32dp32b32xENS4_13SM90_TMA_LOADENS11_INS12_ILi2ELi4ELi3EEES15_NSS_INS5_IJS16_S1L_EEENS5_IJS1L_SC_EEEEEEENS4_39AutoVectorizingCopyWithAssumedAlignmentILi128EEENS4_14SM90_TMA_STOREES25_S27_S27_EEEvvEEEEvNT_6ParamsE,"",@"SHT_CUDA_INFO"
	.sectionflags	@""
	.align	4


	//----- nvinfo : EIATTR_CUDA_API_VERSION
	.align		4
        /*0000*/ 	.byte	0x04, 0x37
        /*0002*/ 	.short	(.L_31 - .L_30)
.L_30:
        /*0004*/ 	.word	0x00000082


	//----- nvinfo : EIATTR_KPARAM_INFO
	.align		4
.L_31:
        /*0008*/ 	.byte	0x04, 0x17
        /*000a*/ 	.short	(.L_33 - .L_32)
.L_32:
        /*000c*/ 	.word	0x00000000
        /*0010*/ 	.short	0x0000
        /*0012*/ 	.short	0x0000
        /*0014*/ 	.byte	0x00, 0xf0, 0x01, 0x20


	//----- nvinfo : EIATTR_AT_ENTRY_FRAGMENTS
	.align		4
.L_33:
        /*0018*/ 	.byte	0x04, 0x4f
        /*001a*/ 	.short	(.L_35 - .L_34)


	//   ....[0]....
.L_34:
        /*001c*/ 	.word	0x00000007


	//----- nvinfo : EIATTR_RESERVED_SMEM_USED
	.align		4
.L_35:
        /*0020*/ 	.byte	0x01, 0x41
	.zero		2


	//----- nvinfo : EIATTR_SPARSE_MMA_MASK
	.align		4
        /*0024*/ 	.byte	0x03, 0x50
        /*0026*/ 	.short	0x0000


	//----- nvinfo : EIATTR_TCGEN05_2CTA_USED
	.align		4
        /*0028*/ 	.byte	0x01, 0x52
	.zero		2


	//----- nvinfo : EIATTR_MAXREG_COUNT
	.align		4
        /*002c*/ 	.byte	0x03, 0x1b
        /*002e*/ 	.short	0x00ff


	//----- nvinfo : EIATTR_NUM_BARRIERS
	.align		4
        /*0030*/ 	.byte	0x02, 0x4c
        /*0032*/ 	.byte	0x07
	.zero		1


	//----- nvinfo : EIATTR_EXTERNS
	.align		4
        /*0034*/ 	.byte	0x04, 0x0f
        /*0036*/ 	.short	(.L_37 - .L_36)


	//   ....[0]....
	.align		4
.L_36:
        /*0038*/ 	.word	index@(__assertfail)


	//----- nvinfo : EIATTR_MERCURY_ISA_VERSION
	.align		4
.L_37:
        /*003c*/ 	.byte	0x03, 0x5f
        /*003e*/ 	.short	0x0101


	//----- nvinfo : EIATTR_INT_WARP_WIDE_INSTR_OFFSETS
	.align		4
        /*0040*/ 	.byte	0x04, 0x31
        /*0042*/ 	.short	(.L_39 - .L_38)


	//   ....[0]....
.L_38:
        /*0044*/ 	.word	0x00000db0


	//   ....[1]....
        /*0048*/ 	.word	0x00000e50


	//   ....[2]....
        /*004c*/ 	.word	0x000021a0


	//   ....[3]....
        /*0050*/ 	.word	0x000043e0


	//   ....[4]....
        /*0054*/ 	.word	0x00004400


	//   ....[5]....
        /*0058*/ 	.word	0x00004430


	//   ....[6]....
        /*005c*/ 	.word	0x00004d40


	//   ....[7]....
        /*0060*/ 	.word	0x00004d60


	//   ....[8]....
        /*0064*/ 	.word	0x00005030


	//   ....[9]....
        /*0068*/ 	.word	0x00005160


	//----- nvinfo : EIATTR_COOP_GROUP_MASK_REGIDS
	.align		4
.L_39:
        /*006c*/ 	.byte	0x04, 0x29
        /*006e*/ 	.short	(.L_41 - .L_40)


	//   ....[0]....
.L_40:
        /*0070*/ 	.word	0xffffffff


	//   ....[1]....
        /*0074*/ 	.word	0xffffffff


	//   ....[2]....
        /*0078*/ 	.word	0xffffffff


	//   ....[3]....
        /*007c*/ 	.word	0xffffffff


	//   ....[4]....
        /*0080*/ 	.word	0xffffffff


	//   ....[5]....
        /*0084*/ 	.word	0xffffffff


	//   ....[6]....
        /*0088*/ 	.word	0xffffffff


	//   ....[7]....
        /*008c*/ 	.word	0xffffffff


	//   ....[8]....
        /*0090*/ 	.word	0xffffffff


	//   ....[9]....
        /*0094*/ 	.word	0xffffffff


	//   ....[10]....
        /*0098*/ 	.word	0xffffffff


	//   ....[11]....
        /*009c*/ 	.word	0xffffffff


	//   ....[12]....
        /*00a0*/ 	.word	0xffffffff


	//   ....[13]....
        /*00a4*/ 	.word	0xffffffff


	//----- nvinfo : EIATTR_COOP_GROUP_INSTR_OFFSETS
	.align		4
.L_41:
        /*00a8*/ 	.byte	0x04, 0x28
        /*00aa*/ 	.short	(.L_43 - .L_42)


	//   ....[0]....
.L_42:
        /*00ac*/ 	.word	0x000000c0


	//   ....[1]....
        /*00b0*/ 	.word	0x000004d0


	//   ....[2]....
        /*00b4*/ 	.word	0x00000740


	//   ....[3]....
        /*00b8*/ 	.word	0x000008b0


	//   ....[4]....
        /*00bc*/ 	.word	0x000009a0


	//   ....[5]....
        /*00c0*/ 	.word	0x00000b00


	//   ....[6]....
        /*00c4*/ 	.word	0x00000c90


	//   ....[7]....
        /*00c8*/ 	.word	0x00000ed0


	//   ....[8]....
        /*00cc*/ 	.word	0x00002080


	//   ....[9]....
        /*00d0*/ 	.word	0x000031c0


	//   ....[10]....
        /*00d4*/ 	.word	0x00003690


	//   ....[11]....
        /*00d8*/ 	.word	0x000036c0


	//   ....[12]....
        /*00dc*/ 	.word	0x000042e0


	//   ....[13]....
        /*00e0*/ 	.word	0x000044f0


	//----- nvinfo : EIATTR_VRC_CTA_INIT_COUNT
	.align		4
.L_43:
        /*00e4*/ 	.byte	0x02, 0x4a
        /*00e6*/ 	.byte	0x80
	.zero		1


	//----- nvinfo : EIATTR_SYSCALL_OFFSETS
	.align		4
        /*00e8*/ 	.byte	0x04, 0x46
        /*00ea*/ 	.short	(.L_45 - .L_44)


	//   ....[0]....
.L_44:
        /*00ec*/ 	.word	0x00005cb0


	//   ....[1]....
        /*00f0*/ 	.word	0x00005da0


	//   ....[2]....
        /*00f4*/ 	.word	0x000067a0


	//----- nvinfo : EIATTR_MBARRIER_INSTR_OFFSETS
	.align		4
.L_45:
        /*00f8*/ 	.byte	0x04, 0x39
        /*00fa*/ 	.short	(.L_47 - .L_46)


	//   ....[0]....
.L_46:
        /*00fc*/ 	.word	0x000005e0
        /*0100*/ 	.word	0x000000ff
        /*0104*/ 	.word	0x00000000
        /*0108*/ 	.short	0x0100
        /*010a*/ 	.byte	0x09
	.zero		1


	//   ....[1]....
        /*010c*/ 	.word	0x000005f0
        /*0110*/ 	.word	0x000000ff
        /*0114*/ 	.word	0x00000050
        /*0118*/ 	.short	0x0100
        /*011a*/ 	.byte	0x09
	.zero		1


	//   ....[2]....
        /*011c*/ 	.word	0x00000600
        /*0120*/ 	.word	0x000000ff
        /*0124*/ 	.word	0x00000008
        /*0128*/ 	.short	0x0100
        /*012a*/ 	.byte	0x09
	.zero		1


	//   ....[3]....
        /*012c*/ 	.word	0x00000610
        /*0130*/ 	.word	0x000000ff
        /*0134*/ 	.word	0x00000058
        /*0138*/ 	.short	0x0100
        /*013a*/ 	.byte	0x09
	.zero		1


	//   ....[4]....
        /*013c*/ 	.word	0x00000620
        /*0140*/ 	.word	0x000000ff
        /*0144*/ 	.word	0x00000010
        /*0148*/ 	.short	0x0100
        /*014a*/ 	.byte	0x09
	.zero		1


	//   ....[5]....
        /*014c*/ 	.word	0x00000630
        /*0150*/ 	.word	0x000000ff
        /*0154*/ 	.word	0x00000060
        /*0158*/ 	.short	0x0100
        /*015a*/ 	.byte	0x09
	.zero		1


	//   ....[6]....
        /*015c*/ 	.word	0x00000640
        /*0160*/ 	.word	0x000000ff
        /*0164*/ 	.word	0x00000018
        /*0168*/ 	.short	0x0100
        /*016a*/ 	.byte	0x09
	.zero		1


	//   ....[7]....
        /*016c*/ 	.word	0x00000650
        /*0170*/ 	.word	0x000000ff
        /*0174*/ 	.word	0x00000068
        /*0178*/ 	.short	0x0100
        /*017a*/ 	.byte	0x09
	.zero		1


	//   ....[8]....
        /*017c*/ 	.word	0x00000660
        /*0180*/ 	.word	0x000000ff
        /*0184*/ 	.word	0x00000020
        /*0188*/ 	.short	0x0100
        /*018a*/ 	.byte	0x09
	.zero		1


	//   ....[9]....
        /*018c*/ 	.word	0x00000670
        /*0190*/ 	.word	0x000000ff
        /*0194*/ 	.word	0x00000070
        /*0198*/ 	.short	0x0100
        /*019a*/ 	.byte	0x09
	.zero		1


	//   ....[10]....
        /*019c*/ 	.word	0x00000680
        /*01a0*/ 	.word	0x000000ff
        /*01a4*/ 	.word	0x00000028
        /*01a8*/ 	.short	0x0100
        /*01aa*/ 	.byte	0x09
	.zero		1


	//   ....[11]....
        /*01ac*/ 	.word	0x00000690
        /*01b0*/ 	.word	0x000000ff
        /*01b4*/ 	.word	0x00000078
        /*01b8*/ 	.short	0x0100
        /*01ba*/ 	.byte	0x09
	.zero		1


	//   ....[12]....
        /*01bc*/ 	.word	0x000006a0
        /*01c0*/ 	.word	0x000000ff
        /*01c4*/ 	.word	0x00000030
        /*01c8*/ 	.short	0x0100
        /*01ca*/ 	.byte	0x09
	.zero		1


	//   ....[13]....
        /*01cc*/ 	.word	0x000006b0
        /*01d0*/ 	.word	0x000000ff
        /*01d4*/ 	.word	0x00000080
        /*01d8*/ 	.short	0x0100
        /*01da*/ 	.byte	0x09
	.zero		1


	//   ....[14]....
        /*01dc*/ 	.word	0x000006c0
        /*01e0*/ 	.word	0x000000ff
        /*01e4*/ 	.word	0x00000038
        /*01e8*/ 	.short	0x0100
        /*01ea*/ 	.byte	0x09
	.zero		1


	//   ....[15]....
        /*01ec*/ 	.word	0x000006d0
        /*01f0*/ 	.word	0x000000ff
        /*01f4*/ 	.word	0x00000088
        /*01f8*/ 	.short	0x0100
        /*01fa*/ 	.byte	0x09
	.zero		1


	//   ....[16]....
        /*01fc*/ 	.word	0x000006e0
        /*0200*/ 	.word	0x000000ff
        /*0204*/ 	.word	0x00000040
        /*0208*/ 	.short	0x0100
        /*020a*/ 	.byte	0x09
	.zero		1


	//   ....[17]....
        /*020c*/ 	.word	0x000006f0
        /*0210*/ 	.word	0x000000ff
        /*0214*/ 	.word	0x00000090
        /*0218*/ 	.short	0x0100
        /*021a*/ 	.byte	0x09
	.zero		1


	//   ....[18]....
        /*021c*/ 	.word	0x00000700
        /*0220*/ 	.word	0x000000ff
        /*0224*/ 	.word	0x00000048
        /*0228*/ 	.short	0x0100
        /*022a*/ 	.byte	0x09
	.zero		1


	//   ....[19]....
        /*022c*/ 	.word	0x00000710
        /*0230*/ 	.word	0x000000ff
        /*0234*/ 	.word	0x00000098
        /*0238*/ 	.short	0x0100
        /*023a*/ 	.byte	0x09
	.zero		1


	//   ....[20]....
        /*023c*/ 	.word	0x00000840
        /*0240*/ 	.word	0x000000ff
        /*0244*/ 	.word	0x000000a0
        /*0248*/ 	.short	0x0100
        /*024a*/ 	.byte	0x0a
	.zero		1


	//   ....[21]....
        /*024c*/ 	.word	0x00000850
        /*0250*/ 	.word	0x000000ff
        /*0254*/ 	.word	0x000000b8
        /*0258*/ 	.short	0x0100
        /*025a*/ 	.byte	0x0a
	.zero		1


	//   ....[22]....
        /*025c*/ 	.word	0x00000860
        /*0260*/ 	.word	0x000000ff
        /*0264*/ 	.word	0x000000a8
        /*0268*/ 	.short	0x0100
        /*026a*/ 	.byte	0x0a
	.zero		1


	//   ....[23]....
        /*026c*/ 	.word	0x00000870
        /*0270*/ 	.word	0x000000ff
        /*0274*/ 	.word	0x000000c0
        /*0278*/ 	.short	0x0100
        /*027a*/ 	.byte	0x0a
	.zero		1


	//   ....[24]....
        /*027c*/ 	.word	0x00000880
        /*0280*/ 	.word	0x000000ff
        /*0284*/ 	.word	0x000000b0
        /*0288*/ 	.short	0x0100
        /*028a*/ 	.byte	0x0a
	.zero		1


	//   ....[25]....
        /*028c*/ 	.word	0x00000890
        /*0290*/ 	.word	0x000000ff
        /*0294*/ 	.word	0x000000c8
        /*0298*/ 	.short	0x0100
        /*029a*/ 	.byte	0x0a
	.zero		1


	//   ....[26]....
        /*029c*/ 	.word	0x00000970
        /*02a0*/ 	.word	0x000000ff
        /*02a4*/ 	.word	0x000000d0
        /*02a8*/ 	.short	0x0100
        /*02aa*/ 	.byte	0x09
	.zero		1


	//   ....[27]....
        /*02ac*/ 	.word	0x00000980
        /*02b0*/ 	.word	0x000000ff
        /*02b4*/ 	.word	0x000000d8
        /*02b8*/ 	.short	0x0100
        /*02ba*/ 	.byte	0x09
	.zero		1


	//   ....[28]....
        /*02bc*/ 	.word	0x00000ab0
        /*02c0*/ 	.word	0x000000ff
        /*02c4*/ 	.word	0x000000e0
        /*02c8*/ 	.short	0x0100
        /*02ca*/ 	.byte	0x09
	.zero		1


	//   ....[29]....
        /*02cc*/ 	.word	0x00000ac0
        /*02d0*/ 	.word	0x000000ff
        /*02d4*/ 	.word	0x000000f0
        /*02d8*/ 	.short	0x0100
        /*02da*/ 	.byte	0x09
	.zero		1


	//   ....[30]....
        /*02dc*/ 	.word	0x00000ad0
        /*02e0*/ 	.word	0x000000ff
        /*02e4*/ 	.word	0x000000e8
        /*02e8*/ 	.short	0x0100
        /*02ea*/ 	.byte	0x09
	.zero		1


	//   ....[31]....
        /*02ec*/ 	.word	0x00000ae0
        /*02f0*/ 	.word	0x000000ff
        /*02f4*/ 	.word	0x000000f8
        /*02f8*/ 	.short	0x0100
        /*02fa*/ 	.byte	0x09
	.zero		1


	//   ....[32]....
        /*02fc*/ 	.word	0x00000c00
        /*0300*/ 	.word	0x000000ff
        /*0304*/ 	.word	0x00000100
        /*0308*/ 	.short	0x0100
        /*030a*/ 	.byte	0x0a
	.zero		1


	//   ....[33]....
        /*030c*/ 	.word	0x00000c10
        /*0310*/ 	.word	0x000000ff
        /*0314*/ 	.word	0x00000120
        /*0318*/ 	.short	0x0100
        /*031a*/ 	.byte	0x0a
	.zero		1


	//   ....[34]....
        /*031c*/ 	.word	0x00000c20
        /*0320*/ 	.word	0x000000ff
        /*0324*/ 	.word	0x00000108
        /*0328*/ 	.short	0x0100
        /*032a*/ 	.byte	0x0a
	.zero		1


	//   ....[35]....
        /*032c*/ 	.word	0x00000c30
        /*0330*/ 	.word	0x000000ff
        /*0334*/ 	.word	0x00000128
        /*0338*/ 	.short	0x0100
        /*033a*/ 	.byte	0x0a
	.zero		1


	//   ....[36]....
        /*033c*/ 	.word	0x00000c40
        /*0340*/ 	.word	0x000000ff
        /*0344*/ 	.word	0x00000110
        /*0348*/ 	.short	0x0100
        /*034a*/ 	.byte	0x0a
	.zero		1


	//   ....[37]....
        /*034c*/ 	.word	0x00000c50
        /*0350*/ 	.word	0x000000ff
        /*0354*/ 	.word	0x00000130
        /*0358*/ 	.short	0x0100
        /*035a*/ 	.byte	0x0a
	.zero		1


	//   ....[38]....
        /*035c*/ 	.word	0x00000c60
        /*0360*/ 	.word	0x000000ff
        /*0364*/ 	.word	0x00000118
        /*0368*/ 	.short	0x0100
        /*036a*/ 	.byte	0x0a
	.zero		1


	//   ....[39]....
        /*036c*/ 	.word	0x00000c70
        /*0370*/ 	.word	0x000000ff
        /*0374*/ 	.word	0x00000138
        /*0378*/ 	.short	0x0100
        /*037a*/ 	.byte	0x0a
	.zero		1


	//   ....[40]....
        /*037c*/ 	.word	0x00000d60
        /*0380*/ 	.word	0x000000ff
        /*0384*/ 	.word	0x00000140
        /*0388*/ 	.short	0x0100
        /*038a*/ 	.byte	0x09
	.zero		1


	//   ....[41]....
        /*038c*/ 	.word	0x00000d70
        /*0390*/ 	.word	0x000000ff
        /*0394*/ 	.word	0x00000150
        /*0398*/ 	.short	0x0100
        /*039a*/ 	.byte	0x09
	.zero		1


	//   ....[42]....
        /*039c*/ 	.word	0x00000d80
        /*03a0*/ 	.word	0x000000ff
        /*03a4*/ 	.word	0x00000148
        /*03a8*/ 	.short	0x0100
        /*03aa*/ 	.byte	0x09
	.zero		1


	//   ....[43]....
        /*03ac*/ 	.word	0x00000d90
        /*03b0*/ 	.word	0x000000ff
        /*03b4*/ 	.word	0x00000158
        /*03b8*/ 	.short	0x0100
        /*03ba*/ 	.byte	0x09
	.zero		1


	//   ....[44]....
        /*03bc*/ 	.word	0x00000e80
        /*03c0*/ 	.word	0x000000ff
        /*03c4*/ 	.word	0x00000160
        /*03c8*/ 	.short	0x0100
        /*03ca*/ 	.byte	0x08
	.zero		1


	//   ....[45]....
        /*03cc*/ 	.word	0x00001870
        /*03d0*/ 	.word	0x00000003
        /*03d4*/ 	.word	0x00000150
        /*03d8*/ 	.short	0x010a
        /*03da*/ 	.byte	0xff
	.zero		1


	//   ....[46]....
        /*03dc*/ 	.word	0x000018a0
        /*03e0*/ 	.word	0x00000003
        /*03e4*/ 	.word	0x00000140
        /*03e8*/ 	.short	0x0101
        /*03ea*/ 	.byte	0xff
	.zero		1


	//   ....[47]....
        /*03ec*/ 	.word	0x000019a0
        /*03f0*/ 	.word	0x000000ff
        /*03f4*/ 	.word	0x00000050
        /*03f8*/ 	.short	0x010a
        /*03fa*/ 	.byte	0x08
	.zero		1


	//   ....[48]....
        /*03fc*/ 	.word	0x00001a70
        /*0400*/ 	.word	0x000000ff
        /*0404*/ 	.word	0x00000050
        /*0408*/ 	.short	0x010a
        /*040a*/ 	.byte	0x21
	.zero		1


	//   ....[49]....
        /*040c*/ 	.word	0x00001c20
        /*0410*/ 	.word	0x000000ff
        /*0414*/ 	.word	0x00000050
        /*0418*/ 	.short	0x010a
        /*041a*/ 	.byte	0x08
	.zero		1


	//   ....[50]....
        /*041c*/ 	.word	0x00001d40
        /*0420*/ 	.word	0x000000ff
        /*0424*/ 	.word	0x000000d8
        /*0428*/ 	.short	0x0101
        /*042a*/ 	.byte	0x05
	.zero		1


	//   ....[51]....
        /*042c*/ 	.word	0x00001d50
        /*0430*/ 	.word	0x000000ff
        /*0434*/ 	.word	0x00000050
        /*0438*/ 	.short	0x010a
        /*043a*/ 	.byte	0x08
	.zero		1


	//   ....[52]....
        /*043c*/ 	.word	0x00001dd0
        /*0440*/ 	.word	0x000000ff
        /*0444*/ 	.word	0x00000050
        /*0448*/ 	.short	0x010a
        /*044a*/ 	.byte	0x11
	.zero		1


	//   ....[53]....
        /*044c*/ 	.word	0x00001f60
        /*0450*/ 	.word	0x000000ff
        /*0454*/ 	.word	0x00000050
        /*0458*/ 	.short	0x010a
        /*045a*/ 	.byte	0x08
	.zero		1


	//   ....[54]....
        /*045c*/ 	.word	0x000020b0
        /*0460*/ 	.word	0x00000002
        /*0464*/ 	.word	0x000000e0
        /*0468*/ 	.short	0x010a
        /*046a*/ 	.byte	0xff
	.zero		1


	//   ....[55]....
        /*046c*/ 	.word	0x00002170
        /*0470*/ 	.word	0x00000002
        /*0474*/ 	.word	0x00000000
        /*0478*/ 	.short	0x0101
        /*047a*/ 	.byte	0xff
	.zero		1


	//   ....[56]....
        /*047c*/ 	.word	0x000026d0
        /*0480*/ 	.word	0x000000ff
        /*0484*/ 	.word	0x00000000
        /*0488*/ 	.short	0x010a
        /*048a*/ 	.byte	0x04
	.zero		1


	//   ....[57]....
        /*048c*/ 	.word	0x00002760
        /*0490*/ 	.word	0x000000ff
        /*0494*/ 	.word	0x00000000
        /*0498*/ 	.short	0x010a
        /*049a*/ 	.byte	0x04
	.zero		1


	//   ....[58]....
        /*049c*/ 	.word	0x000027f0
        /*04a0*/ 	.word	0x000000ff
        /*04a4*/ 	.word	0x00000000
        /*04a8*/ 	.short	0x010a
        /*04aa*/ 	.byte	0x04
	.zero		1


	//   ....[59]....
        /*04ac*/ 	.word	0x00002880
        /*04b0*/ 	.word	0x000000ff
        /*04b4*/ 	.word	0x00000000
        /*04b8*/ 	.short	0x010a
        /*04ba*/ 	.byte	0x04
	.zero		1


	//   ....[60]....
        /*04bc*/ 	.word	0x00002910
        /*04c0*/ 	.word	0x000000ff
        /*04c4*/ 	.word	0x00000000
        /*04c8*/ 	.short	0x010a
        /*04ca*/ 	.byte	0x04
	.zero		1


	//   ....[61]....
        /*04cc*/ 	.word	0x000029a0
        /*04d0*/ 	.word	0x000000ff
        /*04d4*/ 	.word	0x00000000
        /*04d8*/ 	.short	0x010a
        /*04da*/ 	.byte	0x04
	.zero		1


	//   ....[62]....
        /*04dc*/ 	.word	0x00002a30
        /*04e0*/ 	.word	0x000000ff
        /*04e4*/ 	.word	0x00000000
        /*04e8*/ 	.short	0x010a
        /*04ea*/ 	.byte	0x04
	.zero		1


	//   ....[63]....
        /*04ec*/ 	.word	0x00002ac0
        /*04f0*/ 	.word	0x000000ff
        /*04f4*/ 	.word	0x00000000
        /*04f8*/ 	.short	0x010a
        /*04fa*/ 	.byte	0x04
	.zero		1


	//   ....[64]....
        /*04fc*/ 	.word	0x00002b50
        /*0500*/ 	.word	0x000000ff
        /*0504*/ 	.word	0x00000000
        /*0508*/ 	.short	0x010a
        /*050a*/ 	.byte	0x04
	.zero		1


	//   ....[65]....
        /*050c*/ 	.word	0x00002bf0
        /*0510*/ 	.word	0x00000000
        /*0514*/ 	.word	0x00000000
        /*0518*/ 	.short	0x010a
        /*051a*/ 	.byte	0xff
	.zero		1


	//   ....[66]....
        /*051c*/ 	.word	0x00002d20
        /*0520*/ 	.word	0x00000000
        /*0524*/ 	.word	0x00000140
        /*0528*/ 	.short	0x010a
        /*052a*/ 	.byte	0xff
	.zero		1


	//   ....[67]....
        /*052c*/ 	.word	0x00002d90
        /*0530*/ 	.word	0x00000004
        /*0534*/ 	.word	0x00000000
        /*0538*/ 	.short	0x0101
        /*053a*/ 	.byte	0xff
	.zero		1


	//   ....[68]....
        /*053c*/ 	.word	0x00002db0
        /*0540*/ 	.word	0x000000ff
        /*0544*/ 	.word	0x000000f0
        /*0548*/ 	.short	0x010a
        /*054a*/ 	.byte	0x05
	.zero		1


	//   ....[69]....
        /*054c*/ 	.word	0x00002ed0
        /*0550*/ 	.word	0x00000000
        /*0554*/ 	.word	0x000000e0
        /*0558*/ 	.short	0x010a
        /*055a*/ 	.byte	0xff
	.zero		1


	//   ....[70]....
        /*055c*/ 	.word	0x00002fd0
        /*0560*/ 	.word	0x00000000
        /*0564*/ 	.word	0x00000000
        /*0568*/ 	.short	0x0101
        /*056a*/ 	.byte	0xff
	.zero		1


	//   ....[71]....
        /*056c*/ 	.word	0x00003060
        /*0570*/ 	.word	0x000000ff
        /*0574*/ 	.word	0x000000f0
        /*0578*/ 	.short	0x0106
        /*057a*/ 	.byte	0x05
	.zero		1


	//   ....[72]....
        /*057c*/ 	.word	0x00003080
        /*0580*/ 	.word	0x000000ff
        /*0584*/ 	.word	0x000000f0
        /*0588*/ 	.short	0x010a
        /*058a*/ 	.byte	0x05
	.zero		1


	//   ....[73]....
        /*058c*/ 	.word	0x00003110
        /*0590*/ 	.word	0x000000ff
        /*0594*/ 	.word	0x000000f0
        /*0598*/ 	.short	0x0106
        /*059a*/ 	.byte	0x04
	.zero		1


	//   ....[74]....
        /*059c*/ 	.word	0x00003150
        /*05a0*/ 	.word	0x00000000
        /*05a4*/ 	.word	0x000000f0
        /*05a8*/ 	.short	0x010a
        /*05aa*/ 	.byte	0xff
	.zero		1


	//   ....[75]....
        /*05ac*/ 	.word	0x00003390
        /*05b0*/ 	.word	0x000000ff
        /*05b4*/ 	.word	0x00000008
        /*05b8*/ 	.short	0x010a
        /*05ba*/ 	.byte	0x07
	.zero		1


	//   ....[76]....
        /*05bc*/ 	.word	0x000033b0
        /*05c0*/ 	.word	0x000000ff
        /*05c4*/ 	.word	0x00000008
        /*05c8*/ 	.short	0x010a
        /*05ca*/ 	.byte	0x07
	.zero		1


	//   ....[77]....
        /*05cc*/ 	.word	0x00003540
        /*05d0*/ 	.word	0x000000ff
        /*05d4*/ 	.word	0x00000008
        /*05d8*/ 	.short	0x010a
        /*05da*/ 	.byte	0x07
	.zero		1


	//   ....[78]....
        /*05dc*/ 	.word	0x00003560
        /*05e0*/ 	.word	0x000000ff
        /*05e4*/ 	.word	0x00000008
        /*05e8*/ 	.short	0x010a
        /*05ea*/ 	.byte	0x07
	.zero		1


	//   ....[79]....
        /*05ec*/ 	.word	0x00003620
        /*05f0*/ 	.word	0x000000ff
        /*05f4*/ 	.word	0x00000000
        /*05f8*/ 	.short	0x0101
        /*05fa*/ 	.byte	0x04
	.zero		1


	//   ....[80]....
        /*05fc*/ 	.word	0x00003960
        /*0600*/ 	.word	0x00000000
        /*0604*/ 	.word	0x000000e0
        /*0608*/ 	.short	0x010a
        /*060a*/ 	.byte	0xff
	.zero		1


	//   ....[81]....
        /*060c*/ 	.word	0x00003a20
        /*0610*/ 	.word	0x00000000
        /*0614*/ 	.word	0x00000000
        /*0618*/ 	.short	0x0101
        /*061a*/ 	.byte	0xff
	.zero		1


	//   ....[82]....
        /*061c*/ 	.word	0x00003ae0
        /*0620*/ 	.word	0x000000ff
        /*0624*/ 	.word	0x00000000
        /*0628*/ 	.short	0x010a
        /*062a*/ 	.byte	0x08
	.zero		1


	//   ....[83]....
        /*062c*/ 	.word	0x00003af0
        /*0630*/ 	.word	0x000000ff
        /*0634*/ 	.word	0x00000120
        /*0638*/ 	.short	0x010a
        /*063a*/ 	.byte	0x09
	.zero		1


	//   ....[84]....
        /*063c*/ 	.word	0x00003ba0
        /*0640*/ 	.word	0x000000ff
        /*0644*/ 	.word	0x00000000
        /*0648*/ 	.short	0x010a
        /*064a*/ 	.byte	0x08
	.zero		1


	//   ....[85]....
        /*064c*/ 	.word	0x00003cd0
        /*0650*/ 	.word	0x000000ff
        /*0654*/ 	.word	0x00000000
        /*0658*/ 	.short	0x010a
        /*065a*/ 	.byte	0x1e
	.zero		1


	//   ....[86]....
        /*065c*/ 	.word	0x00003fd0
        /*0660*/ 	.word	0x000000ff
        /*0664*/ 	.word	0x00000000
        /*0668*/ 	.short	0x010a
        /*066a*/ 	.byte	0x08
	.zero		1


	//   ....[87]....
        /*066c*/ 	.word	0x00004060
        /*0670*/ 	.word	0x000000ff
        /*0674*/ 	.word	0x00000000
        /*0678*/ 	.short	0x010a
        /*067a*/ 	.byte	0x08
	.zero		1


	//   ....[88]....
        /*067c*/ 	.word	0x000040f0
        /*0680*/ 	.word	0x000000ff
        /*0684*/ 	.word	0x00000000
        /*0688*/ 	.short	0x010a
        /*068a*/ 	.byte	0x08
	.zero		1


	//   ....[89]....
        /*068c*/ 	.word	0x00004190
        /*0690*/ 	.word	0x00000000
        /*0694*/ 	.word	0x00000000
        /*0698*/ 	.short	0x010a
        /*069a*/ 	.byte	0xff
	.zero		1


	//   ....[90]....
        /*069c*/ 	.word	0x000041d0
        /*06a0*/ 	.word	0x00000000
        /*06a4*/ 	.word	0x00000000
        /*06a8*/ 	.short	0x010a
        /*06aa*/ 	.byte	0xff
	.zero		1


	//   ....[91]....
        /*06ac*/ 	.word	0x00004240
        /*06b0*/ 	.word	0x000000ff
        /*06b4*/ 	.word	0x00000000
        /*06b8*/ 	.short	0x0101
        /*06ba*/ 	.byte	0x06
	.zero		1


	//   ....[92]....
        /*06bc*/ 	.word	0x00004280
        /*06c0*/ 	.word	0x000000ff
        /*06c4*/ 	.word	0x00000160
        /*06c8*/ 	.short	0x010a
        /*06ca*/ 	.byte	0x07
	.zero		1


	//   ....[93]....
        /*06cc*/ 	.word	0x000042d0
        /*06d0*/ 	.word	0x000000ff
        /*06d4*/ 	.word	0x00000000
        /*06d8*/ 	.short	0x0101
        /*06da*/ 	.byte	0x06
	.zero		1


	//   ....[94]....
        /*06dc*/ 	.word	0x000046e0
        /*06e0*/ 	.word	0x00000000
        /*06e4*/ 	.word	0x000000e0
        /*06e8*/ 	.short	0x010a
        /*06ea*/ 	.byte	0xff
	.zero		1


	//   ....[95]....
        /*06ec*/ 	.word	0x000047a0
        /*06f0*/ 	.word	0x00000000
        /*06f4*/ 	.word	0x00000000
        /*06f8*/ 	.short	0x0101
        /*06fa*/ 	.byte	0xff
	.zero		1


	//   ....[96]....
        /*06fc*/ 	.word	0x00004ac0
        /*0700*/ 	.word	0x000000ff
        /*0704*/ 	.word	0x000000d8
        /*0708*/ 	.short	0x010a
        /*070a*/ 	.byte	0x05
	.zero		1


	//   ....[97]....
        /*070c*/ 	.word	0x00004ce0
        /*0710*/ 	.word	0x000000ff
        /*0714*/ 	.word	0x000000b8
        /*0718*/ 	.short	0x010a
        /*071a*/ 	.byte	0x10
	.zero		1


	//   ....[98]....
        /*071c*/ 	.word	0x00004ef0
        /*0720*/ 	.word	0x000000ff
        /*0724*/ 	.word	0x000000a0
        /*0728*/ 	.short	0x010b
        /*072a*/ 	.byte	0x10
	.zero		1


	//   ....[99]....
        /*072c*/ 	.word	0x00004f70
        /*0730*/ 	.word	0x000000ff
        /*0734*/ 	.word	0x00000000
        /*0738*/ 	.short	0x0101
        /*073a*/ 	.byte	0x11
	.zero		1


	//   ....[100]....
        /*073c*/ 	.word	0x00004fa0
        /*0740*/ 	.word	0x000000ff
        /*0744*/ 	.word	0x000000b8
        /*0748*/ 	.short	0x010a
        /*074a*/ 	.byte	0x0e
	.zero		1


	//   ....[101]....
        /*074c*/ 	.word	0x000051b0
        /*0750*/ 	.word	0x000000ff
        /*0754*/ 	.word	0x000000a0
        /*0758*/ 	.short	0x010b
        /*075a*/ 	.byte	0x0e
	.zero		1


	//   ....[102]....
        /*075c*/ 	.word	0x00005220
        /*0760*/ 	.word	0x000000ff
        /*0764*/ 	.word	0x00000000
        /*0768*/ 	.short	0x0101
        /*076a*/ 	.byte	0x10
	.zero		1


	//   ....[103]....
        /*076c*/ 	.word	0x00005270
        /*0770*/ 	.word	0x000000ff
        /*0774*/ 	.word	0x00000000
        /*0778*/ 	.short	0x010a
        /*077a*/ 	.byte	0x04
	.zero		1


	//   ....[104]....
        /*077c*/ 	.word	0x00005300
        /*0780*/ 	.word	0x000000ff
        /*0784*/ 	.word	0x00000000
        /*0788*/ 	.short	0x010a
        /*078a*/ 	.byte	0x04
	.zero		1


	//   ....[105]....
        /*078c*/ 	.word	0x000053a0
        /*0790*/ 	.word	0x00000000
        /*0794*/ 	.word	0x00000000
        /*0798*/ 	.short	0x010a
        /*079a*/ 	.byte	0xff
	.zero		1


	//   ....[106]....
        /*079c*/ 	.word	0x00005650
        /*07a0*/ 	.word	0x00000000
        /*07a4*/ 	.word	0x000000e0
        /*07a8*/ 	.short	0x010a
        /*07aa*/ 	.byte	0xff
	.zero		1


	//   ....[107]....
        /*07ac*/ 	.word	0x00005710
        /*07b0*/ 	.word	0x00000000
        /*07b4*/ 	.word	0x00000000
        /*07b8*/ 	.short	0x0101
        /*07ba*/ 	.byte	0xff
	.zero		1


	//   ....[108]....
        /*07bc*/ 	.word	0x00006230
        /*07c0*/ 	.word	0x00000005
        /*07c4*/ 	.word	0x000000a0
        /*07c8*/ 	.short	0x010a
        /*07ca*/ 	.byte	0xff
	.zero		1


	//   ....[109]....
        /*07cc*/ 	.word	0x000062b0
        /*07d0*/ 	.word	0x00000007
        /*07d4*/ 	.word	0x00000100
        /*07d8*/ 	.short	0x010a
        /*07da*/ 	.byte	0xff
	.zero		1


	//   ....[110]....
        /*07dc*/ 	.word	0x00006490
        /*07e0*/ 	.word	0x00000003
        /*07e4*/ 	.word	0x000000a0
        /*07e8*/ 	.short	0x010a
        /*07ea*/ 	.byte	0xff
	.zero		1


	//   ....[111]....
        /*07ec*/ 	.word	0x00006650
        /*07f0*/ 	.word	0x00000047
        /*07f4*/ 	.word	0x00000100
        /*07f8*/ 	.short	0x010a
        /*07fa*/ 	.byte	0xff
	.zero		1


	//   ....[112]....
        /*07fc*/ 	.word	0x00006eb0
        /*0800*/ 	.word	0x00000047
        /*0804*/ 	.word	0x00000000
        /*0808*/ 	.short	0x0101
        /*080a*/ 	.byte	0xff
	.zero		1


	//   ....[113]....
        /*080c*/ 	.word	0x0000a580
        /*0810*/ 	.word	0x00000000
        /*0814*/ 	.word	0x00000000
        /*0818*/ 	.short	0x0101
        /*081a*/ 	.byte	0xff
	.zero		1


	//   ....[114]....
        /*081c*/ 	.word	0x0000a640
        /*0820*/ 	.word	0x00000003
        /*0824*/ 	.word	0x000000a0
        /*0828*/ 	.short	0x010a
        /*082a*/ 	.byte	0xff
	.zero		1


	//   ....[115]....
        /*082c*/ 	.word	0x0000a8c0
        /*0830*/ 	.word	0x00000000
        /*0834*/ 	.word	0x00000000
        /*0838*/ 	.short	0x0101
        /*083a*/ 	.byte	0xff
	.zero		1


	//   ....[116]....
        /*083c*/ 	.word	0x0000a8e0
        /*0840*/ 	.word	0x00000003
        /*0844*/ 	.word	0x00000150
        /*0848*/ 	.short	0x010a
        /*084a*/ 	.byte	0xff
	.zero		1


	//   ....[117]....
        /*084c*/ 	.word	0x0000a940
        /*0850*/ 	.word	0x00000002
        /*0854*/ 	.word	0x00000050
        /*0858*/ 	.short	0x010a
        /*085a*/ 	.byte	0xff
	.zero		1


	//   ....[118]....
        /*085c*/ 	.word	0x0000a9a0
        /*0860*/ 	.word	0x00000002
        /*0864*/ 	.word	0x00000050
        /*0868*/ 	.short	0x010a
        /*086a*/ 	.byte	0xff
	.zero		1


	//   ....[119]....
        /*086c*/ 	.word	0x0000a9f0
        /*0870*/ 	.word	0x00000002
        /*0874*/ 	.word	0x000000e0
        /*0878*/ 	.short	0x010a
        /*087a*/ 	.byte	0xff
	.zero		1


	//   ....[120]....
        /*087c*/ 	.word	0x0000aa50
        /*0880*/ 	.word	0x00000000
        /*0884*/ 	.word	0x00000000
        /*0888*/ 	.short	0x010a
        /*088a*/ 	.byte	0xff
	.zero		1


	//   ....[121]....
        /*088c*/ 	.word	0x0000aab0
        /*0890*/ 	.word	0x00000000
        /*0894*/ 	.word	0x00000000
        /*0898*/ 	.short	0x010a
        /*089a*/ 	.byte	0xff
	.zero		1


	//   ....[122]....
        /*089c*/ 	.word	0x0000ab10
        /*08a0*/ 	.word	0x00000000
        /*08a4*/ 	.word	0x00000000
        /*08a8*/ 	.short	0x010a
        /*08aa*/ 	.byte	0xff
	.zero		1


	//   ....[123]....
        /*08ac*/ 	.word	0x0000ab70
        /*08b0*/ 	.word	0x00000000
        /*08b4*/ 	.word	0x00000000
        /*08b8*/ 	.short	0x010a
        /*08ba*/ 	.byte	0xff
	.zero		1


	//   ....[124]....
        /*08bc*/ 	.word	0x0000abd0
        /*08c0*/ 	.word	0x00000000
        /*08c4*/ 	.word	0x00000000
        /*08c8*/ 	.short	0x010a
        /*08ca*/ 	.byte	0xff
	.zero		1


	//   ....[125]....
        /*08cc*/ 	.word	0x0000ac30
        /*08d0*/ 	.word	0x00000000
        /*08d4*/ 	.word	0x00000000
        /*08d8*/ 	.short	0x010a
        /*08da*/ 	.byte	0xff
	.zero		1


	//   ....[126]....
        /*08dc*/ 	.word	0x0000ac90
        /*08e0*/ 	.word	0x00000000
        /*08e4*/ 	.word	0x00000000
        /*08e8*/ 	.short	0x010a
        /*08ea*/ 	.byte	0xff
	.zero		1


	//   ....[127]....
        /*08ec*/ 	.word	0x0000acf0
        /*08f0*/ 	.word	0x00000000
        /*08f4*/ 	.word	0x00000000
        /*08f8*/ 	.short	0x010a
        /*08fa*/ 	.byte	0xff
	.zero		1


	//   ....[128]....
        /*08fc*/ 	.word	0x0000ad50
        /*0900*/ 	.word	0x00000000
        /*0904*/ 	.word	0x00000000
        /*0908*/ 	.short	0x010a
        /*090a*/ 	.byte	0xff
	.zero		1


	//   ....[129]....
        /*090c*/ 	.word	0x0000ada0
        /*0910*/ 	.word	0x00000000
        /*0914*/ 	.word	0x00000140
        /*0918*/ 	.short	0x010a
        /*091a*/ 	.byte	0xff
	.zero		1


	//   ....[130]....
        /*091c*/ 	.word	0x0000ae00
        /*0920*/ 	.word	0x00000000
        /*0924*/ 	.word	0x000000f0
        /*0928*/ 	.short	0x010a
        /*092a*/ 	.byte	0xff
	.zero		1


	//   ....[131]....
        /*092c*/ 	.word	0x0000ae50
        /*0930*/ 	.word	0x00000000
        /*0934*/ 	.word	0x000000e0
        /*0938*/ 	.short	0x010a
        /*093a*/ 	.byte	0xff
	.zero		1


	//   ....[132]....
        /*093c*/ 	.word	0x0000aeb0
        /*0940*/ 	.word	0x00000000
        /*0944*/ 	.word	0x000000f0
        /*0948*/ 	.short	0x010a
        /*094a*/ 	.byte	0xff
	.zero		1


	//   ....[133]....
        /*094c*/ 	.word	0x0000af10
        /*0950*/ 	.word	0x00000004
        /*0954*/ 	.word	0x00000008
        /*0958*/ 	.short	0x010a
        /*095a*/ 	.byte	0xff
	.zero		1


	//   ....[134]....
        /*095c*/ 	.word	0x0000aff0
        /*0960*/ 	.word	0x00000002
        /*0964*/ 	.word	0x00000008
        /*0968*/ 	.short	0x010a
        /*096a*/ 	.byte	0xff
	.zero		1


	//   ....[135]....
        /*096c*/ 	.word	0x0000b040
        /*0970*/ 	.word	0x00000000
        /*0974*/ 	.word	0x000000e0
        /*0978*/ 	.short	0x010a
        /*097a*/ 	.byte	0xff
	.zero		1


	//   ....[136]....
        /*097c*/ 	.word	0x0000b0a0
        /*0980*/ 	.word	0x00000000
        /*0984*/ 	.word	0x00000120
        /*0988*/ 	.short	0x010a
        /*098a*/ 	.byte	0xff
	.zero		1


	//   ....[137]....
        /*098c*/ 	.word	0x0000b100
        /*0990*/ 	.word	0x00000000
        /*0994*/ 	.word	0x00000000
        /*0998*/ 	.short	0x010a
        /*099a*/ 	.byte	0xff
	.zero		1


	//   ....[138]....
        /*099c*/ 	.word	0x0000b160
        /*09a0*/ 	.word	0x00000000
        /*09a4*/ 	.word	0x00000000
        /*09a8*/ 	.short	0x010a
        /*09aa*/ 	.byte	0xff
	.zero		1


	//   ....[139]....
        /*09ac*/ 	.word	0x0000b1c0
        /*09b0*/ 	.word	0x00000000
        /*09b4*/ 	.word	0x00000000
        /*09b8*/ 	.short	0x010a
        /*09ba*/ 	.byte	0xff
	.zero		1


	//   ....[140]....
        /*09bc*/ 	.word	0x0000b220
        /*09c0*/ 	.word	0x00000000
        /*09c4*/ 	.word	0x00000000
        /*09c8*/ 	.short	0x010a
        /*09ca*/ 	.byte	0xff
	.zero		1


	//   ....[141]....
        /*09cc*/ 	.word	0x0000b280
        /*09d0*/ 	.word	0x00000000
        /*09d4*/ 	.word	0x00000160
        /*09d8*/ 	.short	0x010a
        /*09da*/ 	.byte	0xff
	.zero		1


	//   ....[142]....
        /*09dc*/ 	.word	0x0000b2d0
        /*09e0*/ 	.word	0x00000000
        /*09e4*/ 	.word	0x000000e0
        /*09e8*/ 	.short	0x010a
        /*09ea*/ 	.byte	0xff
	.zero		1


	//   ....[143]....
        /*09ec*/ 	.word	0x0000b330
        /*09f0*/ 	.word	0x00000000
        /*09f4*/ 	.word	0x000000d8
        /*09f8*/ 	.short	0x010a
        /*09fa*/ 	.byte	0xff
	.zero		1


	//   ....[144]....
        /*09fc*/ 	.word	0x0000b390
        /*0a00*/ 	.word	0x00000000
        /*0a04*/ 	.word	0x000000b8
        /*0a08*/ 	.short	0x010a
        /*0a0a*/ 	.byte	0xff
	.zero		1


	//   ....[145]....
        /*0a0c*/ 	.word	0x0000b3f0
        /*0a10*/ 	.word	0x00000003
        /*0a14*/ 	.word	0x000000b8
        /*0a18*/ 	.short	0x010a
        /*0a1a*/ 	.byte	0xff
	.zero		1


	//   ....[146]....
        /*0a1c*/ 	.word	0x0000b450
        /*0a20*/ 	.word	0x00000000
        /*0a24*/ 	.word	0x00000000
        /*0a28*/ 	.short	0x010a
        /*0a2a*/ 	.byte	0xff
	.zero		1


	//   ....[147]....
        /*0a2c*/ 	.word	0x0000b4b0
        /*0a30*/ 	.word	0x00000000
        /*0a34*/ 	.word	0x00000000
        /*0a38*/ 	.short	0x010a
        /*0a3a*/ 	.byte	0xff
	.zero		1


	//   ....[148]....
        /*0a3c*/ 	.word	0x0000b500
        /*0a40*/ 	.word	0x00000000
        /*0a44*/ 	.word	0x000000e0
        /*0a48*/ 	.short	0x010a
        /*0a4a*/ 	.byte	0xff
	.zero		1


	//   ....[149]....
        /*0a4c*/ 	.word	0x0000b550
        /*0a50*/ 	.word	0x00000003
        /*0a54*/ 	.word	0x000000a0
        /*0a58*/ 	.short	0x010a
        /*0a5a*/ 	.byte	0xff
	.zero		1


	//   ....[150]....
        /*0a5c*/ 	.word	0x0000b5a0
        /*0a60*/ 	.word	0x00000047
        /*0a64*/ 	.word	0x00000100
        /*0a68*/ 	.short	0x010a
        /*0a6a*/ 	.byte	0xff
	.zero		1


	//----- nvinfo : EIATTR_NUM_MBARRIERS
	.align		4
.L_47:
        /*0a6c*/ 	.byte	0x03, 0x38
        /*0a6e*/ 	.short	0x002d


	//----- nvinfo : EIATTR_EXIT_INSTR_OFFSETS
	.align		4
        /*0a70*/ 	.byte	0x04, 0x1c
        /*0a72*/ 	.short	(.L_49 - .L_48)


	//   ....[0]....
.L_48:
        /*0a74*/ 	.word	0x00002c20


	//   ....[1]....
        /*0a78*/ 	.word	0x00003120


	//   ....[2]....
        /*0a7c*/ 	.word	0x00003180


	//   ....[3]....
        /*0a80*/ 	.word	0x00004500


	//   ....[4]....
        /*0a84*/ 	.word	0x000053d0


	//   ....[5]....
        /*0a88*/ 	.word	0x00005410


	//   ....[6]....
        /*0a8c*/ 	.word	0x0000a7b0


	//   ....[7]....
        /*0a90*/ 	.word	0x0000a830


	//   ....[8]....
        /*0a94*/ 	.word	0x0000a860


	//   ....[9]....
        /*0a98*/ 	.word	0x0000a8d0


	//----- nvinfo : EIATTR_MAX_THREADS
	.align		4
.L_49:
        /*0a9c*/ 	.byte	0x04, 0x05
        /*0a9e*/ 	.short	(.L_51 - .L_50)
.L_50:
        /*0aa0*/ 	.word	0x00000100
        /*0aa4*/ 	.word	0x00000001
        /*0aa8*/ 	.word	0x00000001


	//----- nvinfo : EIATTR_CRS_STACK_SIZE
	.align		4
.L_51:
        /*0aac*/ 	.byte	0x04, 0x1e
        /*0aae*/ 	.short	(.L_53 - .L_52)
.L_52:
        /*0ab0*/ 	.word	0x00000000


	//----- nvinfo : EIATTR_CBANK_PARAM_SIZE
	.align		4
.L_53:
        /*0ab4*/ 	.byte	0x03, 0x19
        /*0ab6*/ 	.short	0x0800


	//----- nvinfo : EIATTR_PARAM_CBANK
	.align		4
        /*0ab8*/ 	.byte	0x04, 0x0a
        /*0aba*/ 	.short	(.L_55 - .L_54)
	.align		4
.L_54:
        /*0abc*/ 	.word	index@(.nv.constant0._ZN7cutlass13device_kernelINS_4gemm6kernel13GemmUniversalIN4cute5tupleIJiiiiEEENS1_10collective13CollectiveMmaINS1_35MainloopSm100TmaUmmaWarpSpecializedILi10ELi2ELi4ENS5_IJNS4_1CILi2EEENSA_ILi1EEESC_EEEEENS5_IJNSA_ILi256EEENSA_ILi64EEESG_EEENS_10bfloat16_tENS5_IJlSC_lEEESI_SJ_NS4_8TiledMMAINS4_8MMA_AtomIJNS4_26SM100_MMA_F16BF16_2x1SM_SSISI_SI_fLi256ELi64ELNS4_4UMMA5MajorE0ELSO_0ELNSN_7ScaleInE0ELSP_0EEEEEENS4_6LayoutINS5_IJSC_SC_SC_EEENS5_IJNSA_ILi0EEESU_SU_EEEEENS5_IJNS4_10UnderscoreESX_SX_EEEEENS4_18SM100_TMA_2SM_LOADENS4_14ComposedLayoutINS4_7SwizzleILi3ELi4ELi3EEENS4_18smem_ptr_flag_bitsILi16EEENSS_INS5_IJNSA_ILi8EEESG_EEENS5_IJSG_SC_EEEEEEEvNS4_8identityES10_S1A_vS1B_EENS_8epilogue10collective18CollectiveEpilogueINS1D_23Sm100TmaWarpSpecializedILi3ELi2ELi32ELb1ELb0EEEJNS5_IJNSA_ILi128EEESG_SG_EEENS5_IJNSS_IS1I_SC_EENSS_INSA_ILi32EEESC_EEEEESI_SJ_SI_SJ_NS1D_6fusion15FusionCallbacksIS1H_NS1O_13LinCombEltActINS1D_6thread4GELUESI_fSI_fLNS_15FloatRoundStyleE2EEES1J_S1N_JEEENS4_5SM1004TMEM4LOAD26SM100_TMEM_LOAD_32dp32b32xENS4_13SM90_TMA_LOADENS11_INS12_ILi2ELi4ELi3EEES15_NSS_INS5_IJS16_S1L_EEENS5_IJS1L_SC_EEEEEEENS4_39AutoVectorizingCopyWithAssumedAlignmentILi128EEENS4_14SM90_TMA_STOREES25_S27_S27_EEEvvEEEEvNT_6ParamsE)
        /*0ac0*/ 	.short	0x0380
        /*0ac2*/ 	.short	0x0800


	//----- nvinfo : EIATTR_SW_WAR
	.align		4
.L_55:
        /*0ac4*/ 	.byte	0x04, 0x36
        /*0ac6*/ 	.short	(.L_57 - .L_56)
.L_56:
        /*0ac8*/ 	.word	0x00000008
.L_57:


//--------------------- .nv.callgraph             --------------------------
	.section	.nv.callgraph,"",@"SHT_CUDA_CALLGRAPH"
	.align	4
	.sectionentsize	8
	.align		4
        /*0000*/ 	.word	0x00000000
	.align		4
        /*0004*/ 	.word	0xffffffff
	.align		4
        /*0008*/ 	.word	index@(_ZN7cutlass13device_kernelINS_4gemm6kernel13GemmUniversalIN4cute5tupleIJiiiiEEENS1_10collective13CollectiveMmaINS1_35MainloopSm100TmaUmmaWarpSpecializedILi10ELi2ELi4ENS5_IJNS4_1CILi2EEENSA_ILi1EEESC_EEEEENS5_IJNSA_ILi256EEENSA_ILi64EEESG_EEENS_10bfloat16_tENS5_IJlSC_lEEESI_SJ_NS4_8TiledMMAINS4_8MMA_AtomIJNS4_26SM100_MMA_F16BF16_2x1SM_SSISI_SI_fLi256ELi64ELNS4_4UMMA5MajorE0ELSO_0ELNSN_7ScaleInE0ELSP_0EEEEEENS4_6LayoutINS5_IJSC_SC_SC_EEENS5_IJNSA_ILi0EEESU_SU_EEEEENS5_IJNS4_10UnderscoreESX_SX_EEEEENS4_18SM100_TMA_2SM_LOADENS4_14ComposedLayoutINS4_7SwizzleILi3ELi4ELi3EEENS4_18smem_ptr_flag_bitsILi16EEENSS_INS5_IJNSA_ILi8EEESG_EEENS5_IJSG_SC_EEEEEEEvNS4_8identityES10_S1A_vS1B_EENS_8epilogue10collective18CollectiveEpilogueINS1D_23Sm100TmaWarpSpecializedILi3ELi2ELi32ELb1ELb0EEEJNS5_IJNSA_ILi128EEESG_SG_EEENS5_IJNSS_IS1I_SC_EENSS_INSA_ILi32EEESC_EEEEESI_SJ_SI_SJ_NS1D_6fusion15FusionCallbacksIS1H_NS1O_13LinCombEltActINS1D_6thread4GELUESI_fSI_fLNS_15FloatRoundStyleE2EEES1J_S1N_JEEENS4_5SM1004TMEM4LOAD26SM100_TMEM_LOAD_32dp32b32xENS4_13SM90_TMA_LOADENS11_INS12_ILi2ELi4ELi3EEES15_NSS_INS5_IJS16_S1L_EEENS5_IJS1L_SC_EEEEEEENS4_39AutoVectorizingCopyWithAssumedAlignmentILi128EEENS4_14SM90_TMA_STOREES25_S27_S27_EEEvvEEEEvNT_6ParamsE)
	.align		4
        /*000c*/ 	.word	index@(__assertfail)
	.align		4
        /*0010*/ 	.word	0x00000000
	.align		4
        /*0014*/ 	.word	0xfffffffe
	.align		4
        /*0018*/ 	.word	0x00000000
	.align		4
        /*001c*/ 	.word	0xfffffffd
	.align		4
        /*0020*/ 	.word	0x00000000
	.align		4
        /*0024*/ 	.word	0xfffffffc


//--------------------- .nv.constant4             --------------------------
	.section	.nv.constant4,"a",@progbits
	.align	8
	.align		8
.nv.constant4:
        /*0000*/ 	.dword	__assertfail
	.align		8
        /*0008*/ 	.dword	__unnamed_1
	.align		8
        /*0010*/ 	.dword	__unnamed_2
	.align		8
        /*0018*/ 	.dword	_ZN39_INTERNAL_c6b889a8_4_k_cu_a1d7b309_40714cuda3std3__45__cpo5beginE
	.align		8
        /*0020*/ 	.dword	_ZN39_INTERNAL_c6b889a8_4_k_cu_a1d7b309_40714cuda3std3__45__cpo3endE
	.align		8
        /*0028*/ 	.dword	_ZN39_INTERNAL_c6b889a8_4_k_cu_a1d7b309_40714cuda3std3__45__cpo6cbeginE
	.align		8
        /*0030*/ 	.dword	_ZN39_INTERNAL_c6b889a8_4_k_cu_a1d7b309_40714cuda3std3__45__cpo4cendE
	.align		8
        /*0038*/ 	.dword	_ZN39_INTERNAL_c6b889a8_4_k_cu_a1d7b309_40714cuda3std3__441_GLOBAL__N__c6b889a8_4_k_cu_a1d7b309_40716ignoreE
	.align		8
        /*0040*/ 	.dword	_ZN39_INTERNAL_c6b889a8_4_k_cu_a1d7b309_40714cuda3std3__419piecewise_constructE
	.align		8
        /*0048*/ 	.dword	_ZN39_INTERNAL_c6b889a8_4_k_cu_a1d7b309_40714cuda3std3__48in_placeE
	.align		8
        /*0050*/ 	.dword	_ZN39_INTERNAL_c6b889a8_4_k_cu_a1d7b309_40714cuda3std6ranges3__45__cpo4swapE
	.align		8
        /*0058*/ 	.dword	_ZN39_INTERNAL_c6b889a8_4_k_cu_a1d7b309_40714cuda3std6ranges3__45__cpo9iter_moveE
	.align		8
        /*0060*/ 	.dword	_ZN39_INTERNAL_c6b889a8_4_k_cu_a1d7b309_40714cute7productE
	.align		8
        /*0068*/ 	.dword	_ZN39_INTERNAL_c6b889a8_4_k_cu_a1d7b309_40714cute1_E
	.align		8
        /*0070*/ 	.dword	$str$25
	.align		8
        /*0078*/ 	.dword	$str$26
	.align		8
        /*0080*/ 	.dword	$str$27
	.align		8
        /*0088*/ 	.dword	$str$28


//--------------------- .text._ZN7cutlass13device_kernelINS_4gemm6kernel13GemmUniversalIN4cute5tupleIJiiiiEEENS1_10collective13CollectiveMmaINS1_35MainloopSm100TmaUmmaWarpSpecializedILi10ELi2ELi4ENS5_IJNS4_1CILi2EEENSA_ILi1EEESC_EEEEENS5_IJNSA_ILi256EEENSA_ILi64EEESG_EEENS_10bfloat16_tENS5_IJlSC_lEEESI_SJ_NS4_8TiledMMAINS4_8MMA_AtomIJNS4_26SM100_MMA_F16BF16_2x1SM_SSISI_SI_fLi256ELi64ELNS4_4UMMA5MajorE0ELSO_0ELNSN_7ScaleInE0ELSP_0EEEEEENS4_6LayoutINS5_IJSC_SC_SC_EEENS5_IJNSA_ILi0EEESU_SU_EEEEENS5_IJNS4_10UnderscoreESX_SX_EEEEENS4_18SM100_TMA_2SM_LOADENS4_14ComposedLayoutINS4_7SwizzleILi3ELi4ELi3EEENS4_18smem_ptr_flag_bitsILi16EEENSS_INS5_IJNSA_ILi8EEESG_EEENS5_IJSG_SC_EEEEEEEvNS4_8identityES10_S1A_vS1B_EENS_8epilogue10collective18CollectiveEpilogueINS1D_23Sm100TmaWarpSpecializedILi3ELi2ELi32ELb1ELb0EEEJNS5_IJNSA_ILi128EEESG_SG_EEENS5_IJNSS_IS1I_SC_EENSS_INSA_ILi32EEESC_EEEEESI_SJ_SI_SJ_NS1D_6fusion15FusionCallbacksIS1H_NS1O_13LinCombEltActINS1D_6thread4GELUESI_fSI_fLNS_15FloatRoundStyleE2EEES1J_S1N_JEEENS4_5SM1004TMEM4LOAD26SM100_TMEM_LOAD_32dp32b32xENS4_13SM90_TMA_LOADENS11_INS12_ILi2ELi4ELi3EEES15_NSS_INS5_IJS16_S1L_EEENS5_IJS1L_SC_EEEEEEENS4_39AutoVectorizingCopyWithAssumedAlignmentILi128EEENS4_14SM90_TMA_STOREES25_S27_S27_EEEvvEEEEvNT_6ParamsE --------------------------
	.section	.text._ZN7cutlass13device_kernelINS_4gemm6kernel13GemmUniversalIN4cute5tupleIJiiiiEEENS1_10collective13CollectiveMmaINS1_35MainloopSm100TmaUmmaWarpSpecializedILi10ELi2ELi4ENS5_IJNS4_1CILi2EEENSA_ILi1EEESC_EEEEENS5_IJNSA_ILi256EEENSA_ILi64EEESG_EEENS_10bfloat16_tENS5_IJlSC_lEEESI_SJ_NS4_8TiledMMAINS4_8MMA_AtomIJNS4_26SM100_MMA_F16BF16_2x1SM_SSISI_SI_fLi256ELi64ELNS4_4UMMA5MajorE0ELSO_0ELNSN_7ScaleInE0ELSP_0EEEEEENS4_6LayoutINS5_IJSC_SC_SC_EEENS5_IJNSA_ILi0EEESU_SU_EEEEENS5_IJNS4_10UnderscoreESX_SX_EEEEENS4_18SM100_TMA_2SM_LOADENS4_14ComposedLayoutINS4_7SwizzleILi3ELi4ELi3EEENS4_18smem_ptr_flag_bitsILi16EEENSS_INS5_IJNSA_ILi8EEESG_EEENS5_IJSG_SC_EEEEEEEvNS4_8identityES10_S1A_vS1B_EENS_8epilogue10collective18CollectiveEpilogueINS1D_23Sm100TmaWarpSpecializedILi3ELi2ELi32ELb1ELb0EEEJNS5_IJNSA_ILi128EEESG_SG_EEENS5_IJNSS_IS1I_SC_EENSS_INSA_ILi32EEESC_EEEEESI_SJ_SI_SJ_NS1D_6fusion15FusionCallbacksIS1H_NS1O_13LinCombEltActINS1D_6thread4GELUESI_fSI_fLNS_15FloatRoundStyleE2EEES1J_S1N_JEEENS4_5SM1004TMEM4LOAD26SM100_TMEM_LOAD_32dp32b32xENS4_13SM90_TMA_LOADENS11_INS12_ILi2ELi4ELi3EEES15_NSS_INS5_IJS16_S1L_EEENS5_IJS1L_SC_EEEEEEENS4_39AutoVectorizingCopyWithAssumedAlignmentILi128EEENS4_14SM90_TMA_STOREES25_S27_S27_EEEvvEEEEvNT_6ParamsE,"ax",@progbits
	.align	128
.text._ZN7cutlass13device_kernelINS_4gemm6kernel13GemmUniversalIN4cute5tupleIJiiiiEEENS1_10collective13CollectiveMmaINS1_35MainloopSm100TmaUmmaWarpSpecializedILi10ELi2ELi4ENS5_IJNS4_1CILi2EEENSA_ILi1EEESC_EEEEENS5_IJNSA_ILi256EEENSA_ILi64EEESG_EEENS_10bfloat16_tENS5_IJlSC_lEEESI_SJ_NS4_8TiledMMAINS4_8MMA_AtomIJNS4_26SM100_MMA_F16BF16_2x1SM_SSISI_SI_fLi256ELi64ELNS4_4UMMA5MajorE0ELSO_0ELNSN_7ScaleInE0ELSP_0EEEEEENS4_6LayoutINS5_IJSC_SC_SC_EEENS5_IJNSA_ILi0EEESU_SU_EEEEENS5_IJNS4_10UnderscoreESX_SX_EEEEENS4_18SM100_TMA_2SM_LOADENS4_14ComposedLayoutINS4_7SwizzleILi3ELi4ELi3EEENS4_18smem_ptr_flag_bitsILi16EEENSS_INS5_IJNSA_ILi8EEESG_EEENS5_IJSG_SC_EEEEEEEvNS4_8identityES10_S1A_vS1B_EENS_8epilogue10collective18CollectiveEpilogueINS1D_23Sm100TmaWarpSpecializedILi3ELi2ELi32ELb1ELb0EEEJNS5_IJNSA_ILi128EEESG_SG_EEENS5_IJNSS_IS1I_SC_EENSS_INSA_ILi32EEESC_EEEEESI_SJ_SI_SJ_NS1D_6fusion15FusionCallbacksIS1H_NS1O_13LinCombEltActINS1D_6thread4GELUESI_fSI_fLNS_15FloatRoundStyleE2EEES1J_S1N_JEEENS4_5SM1004TMEM4LOAD26SM100_TMEM_LOAD_32dp32b32xENS4_13SM90_TMA_LOADENS11_INS12_ILi2ELi4ELi3EEES15_NSS_INS5_IJS16_S1L_EEENS5_IJS1L_SC_EEEEEEENS4_39AutoVectorizingCopyWithAssumedAlignmentILi128EEENS4_14SM90_TMA_STOREES25_S27_S27_EEEvvEEEEvNT_6ParamsE:
        .type           _ZN7cutlass13device_kernelINS_4gemm6kernel13GemmUniversalIN4cute5tupleIJiiiiEEENS1_10collective13CollectiveMmaINS1_35MainloopSm100TmaUmmaWarpSpecializedILi10ELi2ELi4ENS5_IJNS4_1CILi2EEENSA_ILi1EEESC_EEEEENS5_IJNSA_ILi256EEENSA_ILi64EEESG_EEENS_10bfloat16_tENS5_IJlSC_lEEESI_SJ_NS4_8TiledMMAINS4_8MMA_AtomIJNS4_26SM100_MMA_F16BF16_2x1SM_SSISI_SI_fLi256ELi64ELNS4_4UMMA5MajorE0ELSO_0ELNSN_7ScaleInE0ELSP_0EEEEEENS4_6LayoutINS5_IJSC_SC_SC_EEENS5_IJNSA_ILi0EEESU_SU_EEEEENS5_IJNS4_10UnderscoreESX_SX_EEEEENS4_18SM100_TMA_2SM_LOADENS4_14ComposedLayoutINS4_7SwizzleILi3ELi4ELi3EEENS4_18smem_ptr_flag_bitsILi16EEENSS_INS5_IJNSA_ILi8EEESG_EEENS5_IJSG_SC_EEEEEEEvNS4_8identityES10_S1A_vS1B_EENS_8epilogue10collective18CollectiveEpilogueINS1D_23Sm100TmaWarpSpecializedILi3ELi2ELi32ELb1ELb0EEEJNS5_IJNSA_ILi128EEESG_SG_EEENS5_IJNSS_IS1I_SC_EENSS_INSA_ILi32EEESC_EEEEESI_SJ_SI_SJ_NS1D_6fusion15FusionCallbacksIS1H_NS1O_13LinCombEltActINS1D_6thread4GELUESI_fSI_fLNS_15FloatRoundStyleE2EEES1J_S1N_JEEENS4_5SM1004TMEM4LOAD26SM100_TMEM_LOAD_32dp32b32xENS4_13SM90_TMA_LOADENS11_INS12_ILi2ELi4ELi3EEES15_NSS_INS5_IJS16_S1L_EEENS5_IJS1L_SC_EEEEEEENS4_39AutoVectorizingCopyWithAssumedAlignmentILi128EEENS4_14SM90_TMA_STOREES25_S27_S27_EEEvvEEEEvNT_6ParamsE,@function
        .size           _ZN7cutlass13device_kernelINS_4gemm6kernel13GemmUniversalIN4cute5tupleIJiiiiEEENS1_10collective13CollectiveMmaINS1_35MainloopSm100TmaUmmaWarpSpecializedILi10ELi2ELi4ENS5_IJNS4_1CILi2EEENSA_ILi1EEESC_EEEEENS5_IJNSA_ILi256EEENSA_ILi64EEESG_EEENS_10bfloat16_tENS5_IJlSC_lEEESI_SJ_NS4_8TiledMMAINS4_8MMA_AtomIJNS4_26SM100_MMA_F16BF16_2x1SM_SSISI_SI_fLi256ELi64ELNS4_4UMMA5MajorE0ELSO_0ELNSN_7ScaleInE0ELSP_0EEEEEENS4_6LayoutINS5_IJSC_SC_SC_EEENS5_IJNSA_ILi0EEESU_SU_EEEEENS5_IJNS4_10UnderscoreESX_SX_EEEEENS4_18SM100_TMA_2SM_LOADENS4_14ComposedLayoutINS4_7SwizzleILi3ELi4ELi3EEENS4_18smem_ptr_flag_bitsILi16EEENSS_INS5_IJNSA_ILi8EEESG_EEENS5_IJSG_SC_EEEEEEEvNS4_8identityES10_S1A_vS1B_EENS_8epilogue10collective18CollectiveEpilogueINS1D_23Sm100TmaWarpSpecializedILi3ELi2ELi32ELb1ELb0EEEJNS5_IJNSA_ILi128EEESG_SG_EEENS5_IJNSS_IS1I_SC_EENSS_INSA_ILi32EEESC_EEEEESI_SJ_SI_SJ_NS1D_6fusion15FusionCallbacksIS1H_NS1O_13LinCombEltActINS1D_6thread4GELUESI_fSI_fLNS_15FloatRoundStyleE2EEES1J_S1N_JEEENS4_5SM1004TMEM4LOAD26SM100_TMEM_LOAD_32dp32b32xENS4_13SM90_TMA_LOADENS11_INS12_ILi2ELi4ELi3EEES15_NSS_INS5_IJS16_S1L_EEENS5_IJS1L_SC_EEEEEEENS4_39AutoVectorizingCopyWithAssumedAlignmentILi128EEENS4_14SM90_TMA_STOREES25_S27_S27_EEEvvEEEEvNT_6ParamsE,(.L_x_191 - _ZN7cutlass13device_kernelINS_4gemm6kernel13GemmUniversalIN4cute5tupleIJiiiiEEENS1_10collective13CollectiveMmaINS1_35MainloopSm100TmaUmmaWarpSpecializedILi10ELi2ELi4ENS5_IJNS4_1CILi2EEENSA_ILi1EEESC_EEEEENS5_IJNSA_ILi256EEENSA_ILi64EEESG_EEENS_10bfloat16_tENS5_IJlSC_lEEESI_SJ_NS4_8TiledMMAINS4_8MMA_AtomIJNS4_26SM100_MMA_F16BF16_2x1SM_SSISI_SI_fLi256ELi64ELNS4_4UMMA5MajorE0ELSO_0ELNSN_7ScaleInE0ELSP_0EEEEEENS4_6LayoutINS5_IJSC_SC_SC_EEENS5_IJNSA_ILi0EEESU_SU_EEEEENS5_IJNS4_10UnderscoreESX_SX_EEEEENS4_18SM100_TMA_2SM_LOADENS4_14ComposedLayoutINS4_7SwizzleILi3ELi4ELi3EEENS4_18smem_ptr_flag_bitsILi16EEENSS_INS5_IJNSA_ILi8EEESG_EEENS5_IJSG_SC_EEEEEEEvNS4_8identityES10_S1A_vS1B_EENS_8epilogue10collective18CollectiveEpilogueINS1D_23Sm100TmaWarpSpecializedILi3ELi2ELi32ELb1ELb0EEEJNS5_IJNSA_ILi128EEESG_SG_EEENS5_IJNSS_IS1I_SC_EENSS_INSA_ILi32EEESC_EEEEESI_SJ_SI_SJ_NS1D_6fusion15FusionCallbacksIS1H_NS1O_13LinCombEltActINS1D_6thread4GELUESI_fSI_fLNS_15FloatRoundStyleE2EEES1J_S1N_JEEENS4_5SM1004TMEM4LOAD26SM100_TMEM_LOAD_32dp32b32xENS4_13SM90_TMA_LOADENS11_INS12_ILi2ELi4ELi3EEES15_NSS_INS5_IJS16_S1L_EEENS5_IJS1L_SC_EEEEEEENS4_39AutoVectorizingCopyWithAssumedAlignmentILi128EEENS4_14SM90_TMA_STOREES25_S27_S27_EEEvvEEEEvNT_6ParamsE)
        .other          _ZN7cutlass13device_kernelINS_4gemm6kernel13GemmUniversalIN4cute5tupleIJiiiiEEENS1_10collective13CollectiveMmaINS1_35MainloopSm100TmaUmmaWarpSpecializedILi10ELi2ELi4ENS5_IJNS4_1CILi2EEENSA_ILi1EEESC_EEEEENS5_IJNSA_ILi256EEENSA_ILi64EEESG_EEENS_10bfloat16_tENS5_IJlSC_lEEESI_SJ_NS4_8TiledMMAINS4_8MMA_AtomIJNS4_26SM100_MMA_F16BF16_2x1SM_SSISI_SI_fLi256ELi64ELNS4_4UMMA5MajorE0ELSO_0ELNSN_7ScaleInE0ELSP_0EEEEEENS4_6LayoutINS5_IJSC_SC_SC_EEENS5_IJNSA_ILi0EEESU_SU_EEEEENS5_IJNS4_10UnderscoreESX_SX_EEEEENS4_18SM100_TMA_2SM_LOADENS4_14ComposedLayoutINS4_7SwizzleILi3ELi4ELi3EEENS4_18smem_ptr_flag_bitsILi16EEENSS_INS5_IJNSA_ILi8EEESG_EEENS5_IJSG_SC_EEEEEEEvNS4_8identityES10_S1A_vS1B_EENS_8epilogue10collective18CollectiveEpilogueINS1D_23Sm100TmaWarpSpecializedILi3ELi2ELi32ELb1ELb0EEEJNS5_IJNSA_ILi128EEESG_SG_EEENS5_IJNSS_IS1I_SC_EENSS_INSA_ILi32EEESC_EEEEESI_SJ_SI_SJ_NS1D_6fusion15FusionCallbacksIS1H_NS1O_13LinCombEltActINS1D_6thread4GELUESI_fSI_fLNS_15FloatRoundStyleE2EEES1J_S1N_JEEENS4_5SM1004TMEM4LOAD26SM100_TMEM_LOAD_32dp32b32xENS4_13SM90_TMA_LOADENS11_INS12_ILi2ELi4ELi3EEES15_NSS_INS5_IJS16_S1L_EEENS5_IJS1L_SC_EEEEEEENS4_39AutoVectorizingCopyWithAssumedAlignmentILi128EEENS4_14SM90_TMA_STOREES25_S27_S27_EEEvvEEEEvNT_6ParamsE,@"STO_CUDA_ENTRY STV_DEFAULT"
_ZN7cutlass13device_kernelINS_4gemm6kernel13GemmUniversalIN4cute5tupleIJiiiiEEENS1_10collective13CollectiveMmaINS1_35MainloopSm100TmaUmmaWarpSpecializedILi10ELi2ELi4ENS5_IJNS4_1CILi2EEENSA_ILi1EEESC_EEEEENS5_IJNSA_ILi256EEENSA_ILi64EEESG_EEENS_10bfloat16_tENS5_IJlSC_lEEESI_SJ_NS4_8TiledMMAINS4_8MMA_AtomIJNS4_26SM100_MMA_F16BF16_2x1SM_SSISI_SI_fLi256ELi64ELNS4_4UMMA5MajorE0ELSO_0ELNSN_7ScaleInE0ELSP_0EEEEEENS4_6LayoutINS5_IJSC_SC_SC_EEENS5_IJNSA_ILi0EEESU_SU_EEEEENS5_IJNS4_10UnderscoreESX_SX_EEEEENS4_18SM100_TMA_2SM_LOADENS4_14ComposedLayoutINS4_7SwizzleILi3ELi4ELi3EEENS4_18smem_ptr_flag_bitsILi16EEENSS_INS5_IJNSA_ILi8EEESG_EEENS5_IJSG_SC_EEEEEEEvNS4_8identityES10_S1A_vS1B_EENS_8epilogue10collective18CollectiveEpilogueINS1D_23Sm100TmaWarpSpecializedILi3ELi2ELi32ELb1ELb0EEEJNS5_IJNSA_ILi128EEESG_SG_EEENS5_IJNSS_IS1I_SC_EENSS_INSA_ILi32EEESC_EEEEESI_SJ_SI_SJ_NS1D_6fusion15FusionCallbacksIS1H_NS1O_13LinCombEltActINS1D_6thread4GELUESI_fSI_fLNS_15FloatRoundStyleE2EEES1J_S1N_JEEENS4_5SM1004TMEM4LOAD26SM100_TMEM_LOAD_32dp32b32xENS4_13SM90_TMA_LOADENS11_INS12_ILi2ELi4ELi3EEES15_NSS_INS5_IJS16_S1L_EEENS5_IJS1L_SC_EEEEEEENS4_39AutoVectorizingCopyWithAssumedAlignmentILi128EEENS4_14SM90_TMA_STOREES25_S27_S27_EEEvvEEEEvNT_6ParamsE:
[----:B------:R-:W1:Y:S01]  /*0000*/  LDC R1, c[0x0][0x37c] ;  /* 0x0000df00ff017b82 */ /* 0x000e620000000800 */
[----:B------:R-:W2:Y:S01]  /*0010*/  S2R R121, SR_TID.X ;  /* 0x0000000000797919 */ /* 0x000ea20000002100 */
[----:B------:R-:W3:Y:S06]  /*0020*/  LDCU.64 UR10, c[0x0][0x890] ;  /* 0x00011200ff0a77ac */ /* 0x000eec0008000a00 */
[----:B------:R-:W4:Y:S01]  /*0030*/  S2UR UR4, SR_CgaCtaId ;  /* 0x00000000000479c3 */ /* 0x000f220000008800 */
[----:B------:R-:W-:Y:S02]  /*0040*/  PRMT R69, RZ, 0x7610, R69 ;  /* 0x00007610ff457816 */ /* 0x000fe40000000045 */
[----:B------:R-:W-:Y:S01]  /*0050*/  ELECT P0, URZ, PT ;  /* 0x0000000000ff782f */ /* 0x000fe20003800000 */
[----:B------:R-:W1:Y:S01]  /*0060*/  LDCU.64 UR38, c[0x0][0x358] ;  /* 0x00006b00ff2677ac */ /* 0x000e620008000a00 */
[----:B---3--:R-:W-:-:S04]  /*0070*/  UISETP.NE.U32.AND UP2, UPT, UR10, URZ, UPT ;  /* 0x000000ff0a00728c */ /* 0x008fc8000bf45070 */
[----:B------:R-:W-:Y:S02]  /*0080*/  UISETP.NE.AND.EX UP2, UPT, UR11, URZ, UPT, UP2 ;  /* 0x000000ff0b00728c */ /* 0x000fe4000bf45320 */
[----:B----4-:R-:W-:Y:S02]  /*0090*/  ULOP3.LUT UR6, UR4, 0x1, URZ, 0xc0, !UPT ;  /* 0x0000000104067892 */ /* 0x010fe4000f8ec0ff */
[----:B------:R-:W-:Y:S01]  /*00a0*/  ULOP3.LUT UR5, UR4, 0x1, URZ, 0x3c, !UPT ;  /* 0x0000000104057892 */ /* 0x000fe2000f8e3cff */
[----:B--2---:R-:W-:-:S05]  /*00b0*/  SHF.R.U32.HI R127, RZ, 0x5, R121 ;  /* 0x00000005ff7f7819 */ /* 0x004fca0000011679 */
[----:B------:R-:W2:Y:S02]  /*00c0*/  SHFL.IDX PT, R0, R127, RZ, 0x1f ;  /* 0x00001fff7f007589 */ /* 0x000ea400000e0000 */
[----:B--2---:R-:W-:Y:S01]  /*00d0*/  R2UR UR7, R0 ;  /* 0x00000000000772ca */ /* 0x004fe200000e0000 */
[----:B-1----:R-:W-:Y:S05]  /*00e0*/  BRA.U UP2, `(.L_x_0) ;  /* 0x00000001022c7547 */ /* 0x002fea000b800000 */
[----:B------:R-:W1:Y:S02]  /*00f0*/  LDCU.64 UR8, c[0x0][0x888] ;  /* 0x00011100ff0877ac */ /* 0x000e640008000a00 */
[----:B-1----:R-:W-:-:S04]  /*0100*/  UISETP.NE.U32.AND UP0, UPT, UR8, URZ, UPT ;  /* 0x000000ff0800728c */ /* 0x002fc8000bf05070 */
[----:B------:R-:W-:-:S09]  /*0110*/  UISETP.NE.AND.EX UP0, UPT, UR9, URZ, UPT, UP0 ;  /* 0x000000ff0900728c */ /* 0x000fd2000bf05300 */
[----:B------:R-:W-:Y:S05]  /*0120*/  BRA.U !UP0, `(.L_x_1) ;  /* 0x0000000108107547 */ /* 0x000fea000b800000 */
[----:B------:R-:W1:Y:S02]  /*0130*/  LDC.64 R2, c[0x0][0x888] ;  /* 0x00022200ff027b82 */ /* 0x000e640000000a00 */
[----:B-1----:R1:W5:Y:S01]  /*0140*/  LDG.E R61, desc[UR38][R2.64] ;  /* 0x00000026023d7981 */ /* 0x002362000c1e1900 */
[----:B------:R-:W-:Y:S01]  /*0150*/  HFMA2 R69, -RZ, RZ, 0, 5.9604644775390625e-08 ;  /* 0x00000001ff457431 */ /* 0x000fe200000001ff */
[----:B------:R-:W-:Y:S05]  /*0160*/  BRA `(.L_x_0) ;  /* 0x00000000000c7947 */ /* 0x000fea0003800000 */
.L_x_1:
[----:B------:R-:W1:Y:S01]  /*0170*/  LDCU UR8, c[0x0][0x880] ;  /* 0x00011000ff0877ac */ /* 0x000e620008000800 */
[----:B------:R-:W-:Y:S01]  /*0180*/  HFMA2 R69, -RZ, RZ, 0, 5.9604644775390625e-08 ;  /* 0x00000001ff457431 */ /* 0x000fe200000001ff */
[----:B-1----:R-:W-:-:S07]  /*0190*/  MOV R61, UR8 ;  /* 0x00000008003d7c02 */ /* 0x002fce0008000f00 */
.L_x_0:
[----:B------:R-:W2:Y:S02]  /*01a0*/  LDCU.64 UR8, c[0x0][0x8b0] ;  /* 0x00011600ff0877ac */ /* 0x000ea40008000a00 */
[----:B--2---:R-:W-:-:S04]  /*01b0*/  UISETP.NE.U32.AND UP0, UPT, UR8, URZ, UPT ;  /* 0x000000ff0800728c */ /* 0x004fc8000bf05070 */
[----:B------:R-:W-:-:S09]  /*01c0*/  UISETP.NE.AND.EX UP0, UPT, UR9, URZ, UPT, UP0 ;  /* 0x000000ff0900728c */ /* 0x000fd2000bf05300 */
[----:B------:R-:W-:Y:S05]  /*01d0*/  BRA.U UP0, `(.L_x_2) ;  /* 0x0000000100247547 */ /* 0x000fea000b800000 */
[----:B------:R-:W2:Y:S02]  /*01e0*/  LDCU.64 UR8, c[0x0][0x8a8] ;  /* 0x00011500ff0877ac */ /* 0x000ea40008000a00 */
[----:B--2---:R-:W-:-:S04]  /*01f0*/  UISETP.NE.U32.AND UP0, UPT, UR8, URZ, UPT ;  /* 0x000000ff0800728c */ /* 0x004fc8000bf05070 */
[----:B------:R-:W-:-:S09]  /*0200*/  UISETP.NE.AND.EX UP0, UPT, UR9, URZ, UPT, UP0 ;  /* 0x000000ff0900728c */ /* 0x000fd2000bf05300 */
[----:B------:R-:W-:Y:S05]  /*0210*/  BRA.U !UP0, `(.L_x_3) ;  /* 0x00000001080c7547 */ /* 0x000fea000b800000 */
[----:B-1----:R-:W1:Y:S02]  /*0220*/  LDC.64 R2, c[0x0][0x8a8] ;  /* 0x00022a00ff027b82 */ /* 0x002e640000000a00 */
[----:B-1----:R2:W5:Y:S01]  /*0230*/  LDG.E R43, desc[UR38][R2.64] ;  /* 0x00000026022b7981 */ /* 0x002562000c1e1900 */
[----:B------:R-:W-:Y:S05]  /*0240*/  BRA `(.L_x_2) ;  /* 0x0000000000087947 */ /* 0x000fea0003800000 */
.L_x_3:
[----:B------:R-:W2:Y:S02]  /*0250*/  LDCU UR8, c[0x0][0x8a0] ;  /* 0x00011400ff0877ac */ /* 0x000ea40008000800 */
[----:B--2---:R-:W-:Y:S02]  /*0260*/  MOV R43, UR8 ;  /* 0x00000008002b7c02 */ /* 0x004fe40008000f00 */
.L_x_2:
[----:B------:R-:W-:Y:S01]  /*0270*/  IMAD.U32 R0, RZ, RZ, UR7 ;  /* 0x00000007ff007e24 */ /* 0x000fe2000f8e00ff */
[----:B------:R-:W-:Y:S04]  /*0280*/  BSSY.RECONVERGENT B0, `(.L_x_4) ;  /* 0x000000c000007945 */ /* 0x000fe80003800200 */
[C---:B------:R-:W-:Y:S02]  /*0290*/  ISETP.NE.OR P2, PT, R0.reuse, 0x1, !P0 ;  /* 0x000000010000780c */ /* 0x040fe40004745670 */
[----:B------:R-:W-:-:S11]  /*02a0*/  ISETP.NE.OR P1, PT, R0, 0x3, !P0 ;  /* 0x000000030000780c */ /* 0x000fd60004725670 */
[----:B------:R-:W-:Y:S05]  /*02b0*/  @P2 BRA `(.L_x_5) ;  /* 0x0000000000202947 */ /* 0x000fea0003800000 */
[----:B------:R-:W3:Y:S02]  /*02c0*/  LDCU.64 UR8, c[0x0][0x348] ;  /* 0x00006900ff0877ac */ /* 0x000ee40008000a00 */
[----:B---3--:R-:W-:Y:S02]  /*02d0*/  UIADD3 UR12, UP1, UPT, UR8, 0x80, URZ ;  /* 0x00000080080c7890 */ /* 0x008fe4000ff3e0ff */
[----:B------:R-:W-:Y:S02]  /*02e0*/  UIADD3 UR8, UP0, UPT, UR8, 0x180, URZ ;  /* 0x0000018008087890 */ /* 0x000fe4000ff1e0ff */
[----:B------:R-:W-:Y:S02]  /*02f0*/  UIADD3.X UR13, UPT, UPT, URZ, UR9, URZ, UP1, !UPT ;  /* 0x00000009ff0d7290 */ /* 0x000fe40008ffe4ff */
[----:B------:R-:W-:-:S07]  /*0300*/  UIADD3.X UR9, UPT, UPT, URZ, UR9, URZ, UP0, !UPT ;  /* 0x00000009ff097290 */ /* 0x000fce00087fe4ff */
[----:B------:R3:W-:Y:S02]  /*0310*/  UTMACCTL.PF [UR12] ;  /* 0x000000000c0079b9 */ /* 0x0007e40008040000 */
[----:B------:R3:W-:Y:S02]  /*0320*/  UTMACCTL.PF [UR8] ;  /* 0x00000000080079b9 */ /* 0x0007e40008040000 */
[----:B---3--:R-:W-:Y:S01]  /*0330*/  NOP ;  /* 0x0000000000007918 */ /* 0x008fe20000000000 */
.L_x_5:
[----:B------:R-:W-:Y:S05]  /*0340*/  BSYNC.RECONVERGENT B0 ;  /* 0x0000000000007941 */ /* 0x000fea0003800200 */
.L_x_4:
[----:B------:R-:W-:Y:S04]  /*0350*/  BSSY.RECONVERGENT B0, `(.L_x_6) ;  /* 0x000000a000007945 */ /* 0x000fe80003800200 */
        /* <DEDUP_REMOVED lines=9> */
.L_x_7:
[----:B------:R-:W-:Y:S05]  /*03f0*/  BSYNC.RECONVERGENT B0 ;  /* 0x0000000000007941 */ /* 0x000fea0003800200 */
.L_x_6:
[----:B------:R-:W3:Y:S01]  /*0400*/  LDCU.64 UR8, c[0x0][0x888] ;  /* 0x00011100ff0877ac */ /* 0x000ee20008000a00 */
[----:B------:R-:W-:Y:S02]  /*0410*/  UISETP.EQ.U32.AND UP1, UPT, UR10, URZ, UPT ;  /* 0x000000ff0a00728c */ /* 0x000fe4000bf22070 */
[----:B------:R-:W-:Y:S02]  /*0420*/  UPLOP3.LUT UP5, UPT, UPT, UPT, UPT, 0x40, 0x4 ;  /* 0x000000000004789c */ /* 0x000fe40003fae870 */
[----:B---3--:R-:W-:-:S04]  /*0430*/  UISETP.NE.U32.AND UP0, UPT, UR8, URZ, UPT ;  /* 0x000000ff0800728c */ /* 0x008fc8000bf05070 */
[----:B------:R-:W-:-:S04]  /*0440*/  UISETP.NE.AND.EX UP0, UPT, UR9, URZ, UPT, UP0 ;  /* 0x000000ff0900728c */ /* 0x000fc8000bf05300 */
[----:B------:R-:W-:-:S04]  /*0450*/  UISETP.EQ.OR.EX UP3, UPT, UR11, URZ, !UP0, UP1 ;  /* 0x000000ff0b00728c */ /* 0x000fc8000c762710 */
[----:B------:R-:W-:-:S05]  /*0460*/  UP2UR UR43, UPR, URZ, 0x8 ;  /* 0x00000008ff2b7883 */ /* 0x000fca0008000000 */
[----:B------:R-:W-:Y:S07]  /*0470*/  BRA.U !UP3, `(.L_x_8) ;  /* 0x000000010b147547 */ /* 0x000fee000b800000 */
[----:B------:R-:W-:Y:S01]  /*0480*/  PLOP3.LUT P2, PT, PT, PT, UP2, 0x80, 0x8 ;  /* 0x000000000008781c */ /* 0x000fe20003f4f028 */
[----:B------:R-:W-:-:S12]  /*0490*/  UPLOP3.LUT UP5, UPT, UPT, UPT, UP0, 0x40, 0x4 ;  /* 0x000000000004789c */ /* 0x000fd80003fae800 */
[----:B-----5:R-:W-:-:S13]  /*04a0*/  @!P2 FSETP.EQ.AND P1, PT, R61, RZ, PT ;  /* 0x000000ff3d00a20b */ /* 0x020fda0003f22000 */
[----:B------:R-:W-:Y:S01]  /*04b0*/  @!P2 VOTEU.ANY UP1, P1 ;  /* 0x0000000000ffa886 */ /* 0x000fe20000820100 */
[----:B------:R-:W-:-:S11]  /*04c0*/  @!UP2 UPLOP3.LUT UP5, UPT, UPT, UPT, UP1, 0x80, 0x8 ;  /* 0x000000000008a89c */ /* 0x000fd60003faf010 */
.L_x_8:
[----:B------:R-:W3:Y:S01]  /*04d0*/  SHFL.IDX PT, R0, R127, RZ, 0x1f ;  /* 0x00001fff7f007589 */ /* 0x000ee200000e0000 */
[----:B------:R-:W-:-:S04]  /*04e0*/  UISETP.NE.AND UP1, UPT, UR7, 0x2, UPT ;  /* 0x000000020700788c */ /* 0x000fc8000bf25270 */
[----:B------:R-:W-:Y:S02]  /*04f0*/  UISETP.EQ.AND UP2, UPT, UR6, URZ, !UP1 ;  /* 0x000000ff0600728c */ /* 0x000fe4000cf42270 */
[----:B------:R-:W-:-:S04]  /*0500*/  USEL UR13, URZ, 0x1, UP1 ;  /* 0x00000001ff0d7887 */ /* 0x000fc80008800000 */
[----:B------:R-:W-:Y:S02]  /*0510*/  PLOP3.LUT P5, PT, P0, PT, UP2, 0x80, 0x8 ;  /* 0x000000000008781c */ /* 0x000fe400007af028 */
[----:B---3--:R-:W-:-:S13]  /*0520*/  ISETP.NE.AND P1, PT, R0, RZ, PT ;  /* 0x000000ff0000720c */ /* 0x008fda0003f25270 */
[----:B------:R-:W-:Y:S05]  /*0530*/  @P1 BRA `(.L_x_9) ;  /* 0x0000000000801947 */ /* 0x000fea0003800000 */
[----:B------:R-:W-:Y:S01]  /*0540*/  ELECT P1, URZ, PT ;  /* 0x0000000000ff782f */ /* 0x000fe20003820000 */
[----:B------:R-:W-:-:S12]  /*0550*/  BSSY.RECONVERGENT B0, `(.L_x_9) ;  /* 0x000001e000007945 */ /* 0x000fd80003800200 */
[----:B------:R-:W-:Y:S05]  /*0560*/  @!P1 BRA `(.L_x_10) ;  /* 0x0000000000709947 */ /* 0x000fea0003800000 */
[----:B------:R-:W-:Y:S01]  /*0570*/  UMOV UR9, 0x400 ;  /* 0x0000040000097882 */ /* 0x000fe20000000000 */
[----:B------:R-:W-:Y:S01]  /*0580*/  UMOV UR8, 0x1 ;  /* 0x0000000100087882 */ /* 0x000fe20000000000 */
[----:B------:R-:W-:Y:S02]  /*0590*/  ULEA UR9, UR4, UR9, 0x18 ;  /* 0x0000000904097291 */ /* 0x000fe4000f8ec0ff */
[----:B------:R-:W-:-:S04]  /*05a0*/  UIADD3 UR10, UPT, UPT, -UR8, 0x100000, URZ ;  /* 0x00100000080a7890 */ /* 0x000fc8000fffe1ff */
[----:B------:R-:W-:Y:S02]  /*05b0*/  USHF.L.U32 UR11, UR10, 0xb, URZ ;  /* 0x0000000b0a0b7899 */ /* 0x000fe400080006ff */
[----:B------:R-:W-:Y:S01]  /*05c0*/  USHF.L.U32 UR10, UR10, 0x1, URZ ;  /* 0x000000010a0a7899 */ /* 0x000fe200080006ff */
[----:B------:R-:W3:Y:S11]  /*05d0*/  FENCE.VIEW.ASYNC.S ;  /* 0x00000000000073c6 */ /* 0x000ef60000000000 */
[----:B---3--:R3:W4:Y:S01]  /*05e0*/  SYNCS.EXCH.64 URZ, [UR9], UR10 ;  /* 0x0000000a09ff75b2 */ /* 0x0087220008000100 */
[----:B------:R3:W1:Y:S01]  /*05f0*/  SYNCS.EXCH.64 URZ, [UR9+0x50], UR10 ;  /* 0x0000500a09ff75b2 */ /* 0x0006620008000100 */
        /* <DEDUP_REMOVED lines=17> */
[----:B------:R3:W1:Y:S02]  /*0710*/  SYNCS.EXCH.64 URZ, [UR9+0x98], UR10 ;  /* 0x0000980a09ff75b2 */ /* 0x0006640008000100 */
[----:B---3--:R-:W-:Y:S01]  /*0720*/  NOP ;  /* 0x0000000000007918 */ /* 0x008fe20000000000 */
.L_x_10:
[----:B------:R-:W-:Y:S05]  /*0730*/  BSYNC.RECONVERGENT B0 ;  /* 0x0000000000007941 */ /* 0x000fea0003800200 */
.L_x_9:
[----:B------:R-:W3:Y:S01]  /*0740*/  SHFL.IDX PT, R0, R127, RZ, 0x1f ;  /* 0x00001fff7f007589 */ /* 0x000ee200000e0000 */
[----:B------:R-:W-:Y:S01]  /*0750*/  NOP ;  /* 0x0000000000007918 */ /* 0x000fe20000000000 */
[----:B---3--:R-:W-:-:S13]  /*0760*/  ISETP.NE.AND P1, PT, R0, 0x1, PT ;  /* 0x000000010000780c */ /* 0x008fda0003f25270 */
[----:B------:R-:W-:Y:S05]  /*0770*/  @P1 BRA `(.L_x_11) ;  /* 0x00000000004c1947 */ /* 0x000fea0003800000 */
[----:B------:R-:W-:Y:S01]  /*0780*/  UMOV UR10, 0x400 ;  /* 0x00000400000a7882 */ /* 0x000fe20000000000 */
[----:B------:R-:W-:Y:S01]  /*0790*/  UMOV UR9, 0x20 ;  /* 0x0000002000097882 */ /* 0x000fe20000000000 */
[----:B------:R-:W-:Y:S01]  /*07a0*/  UMOV UR8, 0x80 ;  /* 0x0000008000087882 */ /* 0x000fe20000000000 */
[----:B------:R-:W-:Y:S02]  /*07b0*/  ULEA UR10, UR4, UR10, 0x18 ;  /* 0x0000000a040a7291 */ /* 0x000fe4000f8ec0ff */
[----:B------:R-:W-:-:S04]  /*07c0*/  UIADD3 UR14, UPT, UPT, -UR9, 0x100000, URZ ;  /* 0x00100000090e7890 */ /* 0x000fc8000fffe1ff */
[----:B------:R-:W-:Y:S02]  /*07d0*/  USHF.L.U32 UR15, UR14, 0xb, URZ ;  /* 0x0000000b0e0f7899 */ /* 0x000fe400080006ff */
[----:B------:R-:W-:Y:S02]  /*07e0*/  USHF.L.U32 UR14, UR14, 0x1, URZ ;  /* 0x000000010e0e7899 */ /* 0x000fe400080006ff */
[----:B------:R-:W-:-:S04]  /*07f0*/  UIADD3 UR8, UPT, UPT, -UR8, 0x100000, URZ ;  /* 0x0010000008087890 */ /* 0x000fc8000fffe1ff */
[----:B------:R-:W-:Y:S02]  /*0800*/  USHF.L.U32 UR9, UR8, 0xb, URZ ;  /* 0x0000000b08097899 */ /* 0x000fe400080006ff */
[----:B------:R-:W-:Y:S01]  /*0810*/  USHF.L.U32 UR8, UR8, 0x1, URZ ;  /* 0x0000000108087899 */ /* 0x000fe200080006ff */
[----:B------:R-:W-:Y:S01]  /*0820*/  ELECT P1, URZ, PT ;  /* 0x0000000000ff782f */ /* 0x000fe20003820000 */
[----:B------:R-:W3:Y:S02]  /*0830*/  FENCE.VIEW.ASYNC.S ;  /* 0x00000000000073c6 */ /* 0x000ee40000000000 */
[----:B---3--:R3:W1:Y:S08]  /*0840*/  SYNCS.EXCH.64 URZ, [UR10+0xa0], UR14 ;  /* 0x0000a00e0aff75b2 */ /* 0x0086700008000100 */
[----:B------:R3:W1:Y:S01]  /*0850*/  SYNCS.EXCH.64 URZ, [UR10+0xb8], UR8 ;  /* 0x0000b8080aff75b2 */ /* 0x0006620008000100 */
[----:B------:R3:W1:Y:S01]  /*0860*/  SYNCS.EXCH.64 URZ, [UR10+0xa8], UR14 ;  /* 0x0000a80e0aff75b2 */ /* 0x0006620008000100 */
[----:B------:R3:W1:Y:S01]  /*0870*/  SYNCS.EXCH.64 URZ, [UR10+0xc0], UR8 ;  /* 0x0000c0080aff75b2 */ /* 0x0006620008000100 */
[----:B------:R3:W1:Y:S01]  /*0880*/  SYNCS.EXCH.64 URZ, [UR10+0xb0], UR14 ;  /* 0x0000b00e0aff75b2 */ /* 0x0006620008000100 */
[----:B------:R3:W1:Y:S01]  /*0890*/  SYNCS.EXCH.64 URZ, [UR10+0xc8], UR8 ;  /* 0x0000c8080aff75b2 */ /* 0x0006620008000100 */
[----:B------:R-:W-:Y:S01]  /*08a0*/  NOP ;  /* 0x0000000000007918 */ /* 0x000fe20000000000 */
.L_x_11:
[----:B------:R-:W2:Y:S01]  /*08b0*/  SHFL.IDX PT, R0, R127, RZ, 0x1f ;  /* 0x00001fff7f007589 */ /* 0x000ea200000e0000 */
[----:B------:R-:W-:Y:S01]  /*08c0*/  NOP ;  /* 0x0000000000007918 */ /* 0x000fe20000000000 */
[----:B--2---:R-:W-:-:S13]  /*08d0*/  ISETP.NE.AND P1, PT, R0, 0x3, PT ;  /* 0x000000030000780c */ /* 0x004fda0003f25270 */
[----:B------:R-:W-:Y:S05]  /*08e0*/  @P1 BRA `(.L_x_12) ;  /* 0x00000000002c1947 */ /* 0x000fea0003800000 */
[----:B---3--:R-:W-:Y:S01]  /*08f0*/  UMOV UR9, 0x400 ;  /* 0x0000040000097882 */ /* 0x008fe20000000000 */
[----:B------:R-:W-:Y:S01]  /*0900*/  UMOV UR8, 0x20 ;  /* 0x0000002000087882 */ /* 0x000fe20000000000 */
[----:B------:R-:W-:Y:S02]  /*0910*/  ULEA UR9, UR4, UR9, 0x18 ;  /* 0x0000000904097291 */ /* 0x000fe4000f8ec0ff */
[----:B------:R-:W-:-:S04]  /*0920*/  UIADD3 UR10, UPT, UPT, -UR8, 0x100000, URZ ;  /* 0x00100000080a7890 */ /* 0x000fc8000fffe1ff */
[----:B------:R-:W-:Y:S02]  /*0930*/  USHF.L.U32 UR11, UR10, 0xb, URZ ;  /* 0x0000000b0a0b7899 */ /* 0x000fe400080006ff */
[----:B------:R-:W-:Y:S01]  /*0940*/  USHF.L.U32 UR10, UR10, 0x1, URZ ;  /* 0x000000010a0a7899 */ /* 0x000fe200080006ff */
[----:B------:R-:W-:Y:S01]  /*0950*/  ELECT P1, URZ, PT ;  /* 0x0000000000ff782f */ /* 0x000fe20003820000 */
[----:B------:R-:W2:Y:S10]  /*0960*/  FENCE.VIEW.ASYNC.S ;  /* 0x00000000000073c6 */ /* 0x000eb40000000000 */
[----:B--2---:R2:W3:Y:S01]  /*0970*/  SYNCS.EXCH.64 URZ, [UR9+0xd0], UR10 ;  /* 0x0000d00a09ff75b2 */ /* 0x0044e20008000100 */
[----:B------:R2:W1:Y:S01]  /*0980*/  SYNCS.EXCH.64 URZ, [UR9+0xd8], UR10 ;  /* 0x0000d80a09ff75b2 */ /* 0x0004620008000100 */
[----:B------:R-:W-:Y:S01]  /*0990*/  NOP ;  /* 0x0000000000007918 */ /* 0x000fe20000000000 */
.L_x_12:
[----:B------:R-:W4:Y:S01]  /*09a0*/  SHFL.IDX PT, R0, R127, RZ, 0x1f ;  /* 0x00001fff7f007589 */ /* 0x000f2200000e0000 */
[----:B------:R-:W-:Y:S01]  /*09b0*/  NOP ;  /* 0x0000000000007918 */ /* 0x000fe20000000000 */
[----:B----4-:R-:W-:-:S13]  /*09c0*/  ISETP.NE.AND P1, PT, R0, 0x4, PT ;  /* 0x000000040000780c */ /* 0x010fda0003f25270 */
[----:B------:R-:W-:Y:S05]  /*09d0*/  @P1 BRA `(.L_x_13) ;  /* 0x0000000000481947 */ /* 0x000fea0003800000 */
[----:B--23--:R-:W-:Y:S01]  /*09e0*/  UMOV UR10, 0x1a0 ;  /* 0x000001a0000a7882 */ /* 0x00cfe20000000000 */
[----:B------:R-:W-:Y:S01]  /*09f0*/  UMOV UR9, 0x400 ;  /* 0x0000040000097882 */ /* 0x000fe20000000000 */
[----:B------:R-:W-:Y:S01]  /*0a00*/  USEL UR10, UR10, 0x1e0, UP5 ;  /* 0x000001e00a0a7887 */ /* 0x000fe2000a800000 */
        /* <DEDUP_REMOVED lines=9> */
[----:B------:R-:W2:Y:S02]  /*0aa0*/  FENCE.VIEW.ASYNC.S ;  /* 0x00000000000073c6 */ /* 0x000ea40000000000 */
[----:B--2---:R4:W2:Y:S08]  /*0ab0*/  SYNCS.EXCH.64 URZ, [UR9+0xe0], UR14 ;  /* 0x0000e00e09ff75b2 */ /* 0x0048b00008000100 */
[----:B------:R4:W3:Y:S01]  /*0ac0*/  SYNCS.EXCH.64 URZ, [UR9+0xf0], UR10 ;  /* 0x0000f00a09ff75b2 */ /* 0x0008e20008000100 */
[----:B------:R4:W1:Y:S01]  /*0ad0*/  SYNCS.EXCH.64 URZ, [UR9+0xe8], UR14 ;  /* 0x0000e80e09ff75b2 */ /* 0x0008620008000100 */
[----:B------:R4:W1:Y:S02]  /*0ae0*/  SYNCS.EXCH.64 URZ, [UR9+0xf8], UR10 ;  /* 0x0000f80a09ff75b2 */ /* 0x0008640008000100 */
[----:B----4-:R-:W-:Y:S01]  /*0af0*/  NOP ;  /* 0x0000000000007918 */ /* 0x010fe20000000000 */
.L_x_13:
[----:B------:R-:W4:Y:S01]  /*0b00*/  SHFL.IDX PT, R0, R127, RZ, 0x1f ;  /* 0x00001fff7f007589 */ /* 0x000f2200000e0000 */
[----:B------:R-:W-:Y:S01]  /*0b10*/  NOP ;  /* 0x0000000000007918 */ /* 0x000fe20000000000 */
[----:B----4-:R-:W-:-:S13]  /*0b20*/  ISETP.NE.AND P1, PT, R0, 0x5, PT ;  /* 0x000000050000780c */ /* 0x010fda0003f25270 */
[----:B------:R-:W-:Y:S05]  /*0b30*/  @P1 BRA `(.L_x_14) ;  /* 0x0000000000541947 */ /* 0x000fea0003800000 */
[----:B--23--:R-:W-:Y:S01]  /*0b40*/  UMOV UR10, 0x400 ;  /* 0x00000400000a7882 */ /* 0x00cfe20000000000 */
        /* <DEDUP_REMOVED lines=14> */
[----:B------:R4:W1:Y:S01]  /*0c30*/  SYNCS.EXCH.64 URZ, [UR10+0x128], UR8 ;  /* 0x000128080aff75b2 */ /* 0x0008620008000100 */
[----:B------:R4:W1:Y:S01]  /*0c40*/  SYNCS.EXCH.64 URZ, [UR10+0x110], UR14 ;  /* 0x0001100e0aff75b2 */ /* 0x0008620008000100 */
[----:B------:R4:W1:Y:S01]  /*0c50*/  SYNCS.EXCH.64 URZ, [UR10+0x130], UR8 ;  /* 0x000130080aff75b2 */ /* 0x0008620008000100 */
[----:B------:R4:W1:Y:S01]  /*0c60*/  SYNCS.EXCH.64 URZ, [UR10+0x118], UR14 ;  /* 0x0001180e0aff75b2 */ /* 0x0008620008000100 */
[----:B------:R4:W1:Y:S02]  /*0c70*/  SYNCS.EXCH.64 URZ, [UR10+0x138], UR8 ;  /* 0x000138080aff75b2 */ /* 0x0008640008000100 */
[----:B----4-:R-:W-:Y:S01]  /*0c80*/  NOP ;  /* 0x0000000000007918 */ /* 0x010fe20000000000 */
.L_x_14:
[----:B------:R-:W4:Y:S01]  /*0c90*/  SHFL.IDX PT, R0, R127, RZ, 0x1f ;  /* 0x00001fff7f007589 */ /* 0x000f2200000e0000 */
[----:B------:R-:W-:Y:S01]  /*0ca0*/  ISETP.NE.OR P0, PT, RZ, UR7, !P0 ;  /* 0x00000007ff007c0c */ /* 0x000fe2000c705670 */
[----:B------:R-:W-:Y:S01]  /*0cb0*/  NOP ;  /* 0x0000000000007918 */ /* 0x000fe20000000000 */
[----:B----4-:R-:W-:-:S13]  /*0cc0*/  ISETP.NE.AND P1, PT, R0, 0x3, PT ;  /* 0x000000030000780c */ /* 0x010fda0003f25270 */
[----:B------:R-:W-:Y:S05]  /*0cd0*/  @P1 BRA `(.L_x_15) ;  /* 0x0000000000341947 */ /* 0x000fea0003800000 */
[----:B--23--:R-:W-:Y:S01]  /*0ce0*/  UMOV UR9, 0x400 ;  /* 0x0000040000097882 */ /* 0x00cfe20000000000 */
[----:B------:R-:W-:Y:S01]  /*0cf0*/  UMOV UR8, 0x20 ;  /* 0x0000002000087882 */ /* 0x000fe20000000000 */
[----:B------:R-:W-:Y:S02]  /*0d00*/  ULEA UR9, UR4, UR9, 0x18 ;  /* 0x0000000904097291 */ /* 0x000fe4000f8ec0ff */
[----:B------:R-:W-:-:S04]  /*0d10*/  UIADD3 UR10, UPT, UPT, -UR8, 0x100000, URZ ;  /* 0x00100000080a7890 */ /* 0x000fc8000fffe1ff */
[----:B------:R-:W-:Y:S02]  /*0d20*/  USHF.L.U32 UR11, UR10, 0xb, URZ ;  /* 0x0000000b0a0b7899 */ /* 0x000fe400080006ff */
[----:B------:R-:W-:Y:S01]  /*0d30*/  USHF.L.U32 UR10, UR10, 0x1, URZ ;  /* 0x000000010a0a7899 */ /* 0x000fe200080006ff */
[----:B------:R-:W-:Y:S01]  /*0d40*/  ELECT P1, URZ, PT ;  /* 0x0000000000ff782f */ /* 0x000fe20003820000 */
[----:B------:R-:W2:Y:S10]  /*0d50*/  FENCE.VIEW.ASYNC.S ;  /* 0x00000000000073c6 */ /* 0x000eb40000000000 */
[----:B--2---:R4:W2:Y:S01]  /*0d60*/  SYNCS.EXCH.64 URZ, [UR9+0x140], UR10 ;  /* 0x0001400a09ff75b2 */ /* 0x0048a20008000100 */
[----:B------:R4:W3:Y:S01]  /*0d70*/  SYNCS.EXCH.64 URZ, [UR9+0x150], UR10 ;  /* 0x0001500a09ff75b2 */ /* 0x0008e20008000100 */
[----:B------:R4:W1:Y:S01]  /*0d80*/  SYNCS.EXCH.64 URZ, [UR9+0x148], UR10 ;  /* 0x0001480a09ff75b2 */ /* 0x0008620008000100 */
[----:B------:R4:W1:Y:S02]  /*0d90*/  SYNCS.EXCH.64 URZ, [UR9+0x158], UR10 ;  /* 0x0001580a09ff75b2 */ /* 0x0008640008000100 */
[----:B----4-:R-:W-:Y:S01]  /*0da0*/  NOP ;  /* 0x0000000000007918 */ /* 0x010fe20000000000 */
.L_x_15:
[----:B------:R-:W-:Y:S01]  /*0db0*/  VOTEU.ALL UP1, P0 ;  /* 0x0000000000ff7886 */ /* 0x000fe20000020000 */
[----:B--23--:R-:W2:Y:S01]  /*0dc0*/  LDCU UR9, c[0x0][0x36c] ;  /* 0x00006d80ff0977ac */ /* 0x00cea20008000800 */
[----:B------:R-:W-:Y:S01]  /*0dd0*/  NOP ;  /* 0x0000000000007918 */ /* 0x000fe20000000000 */
[----:B------:R-:W-:Y:S01]  /*0de0*/  LOP3.LUT R10, R121, 0x1f, RZ, 0xc0, !PT ;  /* 0x0000001f790a7812 */ /* 0x000fe200078ec0ff */
[----:B------:R-:W-:Y:S01]  /*0df0*/  UMOV UR10, 0x20 ;  /* 0x00000020000a7882 */ /* 0x000fe20000000000 */
[----:B------:R-:W-:Y:S01]  /*0e00*/  @!UP1 UMOV UR8, 0x400 ;  /* 0x0000040000089882 */ /* 0x000fe20000000000 */
[----:B------:R-:W-:-:S04]  /*0e10*/  @!UP1 UIADD3 UR10, UPT, UPT, -UR10, 0x100000, URZ ;  /* 0x001000000a0a9890 */ /* 0x000fc8000fffe1ff */
[----:B------:R-:W-:Y:S02]  /*0e20*/  @!UP1 USHF.L.U32 UR11, UR10, 0xb, URZ ;  /* 0x0000000b0a0b9899 */ /* 0x000fe400080006ff */
[----:B------:R-:W-:Y:S02]  /*0e30*/  @!UP1 USHF.L.U32 UR10, UR10, 0x1, URZ ;  /* 0x000000010a0a9899 */ /* 0x000fe400080006ff */
[----:B------:R-:W-:Y:S01]  /*0e40*/  @!UP1 ULEA UR8, UR4, UR8, 0x18 ;  /* 0x0000000804089291 */ /* 0x000fe2000f8ec0ff */
[----:B------:R-:W-:Y:S01]  /*0e50*/  VOTEU.ALL UP1, P0 ;  /* 0x0000000000ff7886 */ /* 0x000fe20000020000 */
[----:B------:R-:W-:Y:S01]  /*0e60*/  UISETP.NE.AND UP4, UPT, UR7, URZ, UPT ;  /* 0x000000ff0700728c */ /* 0x000fe2000bf85270 */
[----:B------:R-:W3:Y:S09]  /*0e70*/  FENCE.VIEW.ASYNC.S ;  /* 0x00000000000073c6 */ /* 0x000ef20000000000 */
[----:B---3--:R3:W4:Y:S01]  /*0e80*/  @!UP1 SYNCS.EXCH.64 URZ, [UR8+0x160], UR10 ;  /* 0x0001600a08ff95b2 */ /* 0x0087220008000100 */
[----:B--2---:R-:W-:-:S09]  /*0e90*/  UISETP.EQ.U32.AND UP1, UPT, UR9, 0x1, UPT ;  /* 0x000000010900788c */ /* 0x004fd2000bf22070 */
[----:B------:R-:W-:Y:S05]  /*0ea0*/  BRA.U !UP1, `(.L_x_16) ;  /* 0x0000000109087547 */ /* 0x000fea000b800000 */
[----:B-1--4-:R-:W-:Y:S01]  /*0eb0*/  UCGABAR_ARV ;  /* 0x00000000000079c7 */ /* 0x012fe20008000000 */
[----:B------:R-:W-:Y:S05]  /*0ec0*/  BRA `(.L_x_17) ;  /* 0x0000000000047947 */ /* 0x000fea0003800000 */
.L_x_16:
[----:B-1--4-:R-:W-:Y:S01]  /*0ed0*/  NOP ;  /* 0x0000000000007918 */ /* 0x012fe20000000000 */
.L_x_17:
[----:B------:R-:W1:Y:S01]  /*0ee0*/  S2R R18, SR_CTAID.Y ;  /* 0x0000000000127919 */ /* 0x000e620000002600 */
[----:B------:R-:W-:-:S05]  /*0ef0*/  CS2R.32 R120, SR_CgaSize ;  /* 0x0000000000787805 */ /* 0x000fca0000008a00 */
[----:B------:R-:W-:-:S05]  /*0f00*/  IMAD R120, R120, -0xa0, RZ ;  /* 0xffffff6078787824 */ /* 0x000fca00078e02ff */
[----:B---3--:R-:W-:-:S14]  /*0f10*/  R2UR UR8, R120 ;  /* 0x00000000780872ca */ /* 0x008fdc00000e0000 */
[----:B------:R-:W2:Y:S01]  /*0f20*/  LDCU UR8, c[0x0][UR8+0x2b4] ;  /* 0x00005680080877ac */ /* 0x000ea20008000800 */
[----:B------:R-:W-:-:S05]  /*0f30*/  CS2R.32 R0, SR_CgaSize ;  /* 0x0000000000007805 */ /* 0x000fca0000008a00 */
[----:B------:R-:W-:-:S06]  /*0f40*/  IMAD R0, R0, -0xa0, RZ ;  /* 0xffffff6000007824 */ /* 0x000fcc00078e02ff */
[----:B------:R-:W3:Y:S01]  /*0f50*/  LDC R0, c[0x0][R0+0x2a4] ;  /* 0x0000a90000007b82 */ /* 0x000ee20000000800 */
[----:B------:R-:W-:Y:S01]  /*0f60*/  PRMT R8, RZ, 0x7610, R8 ;  /* 0x00007610ff087816 */ /* 0x000fe20000000008 */
[----:B------:R-:W4:Y:S01]  /*0f70*/  S2R R11, SR_CTAID.X ;  /* 0x00000000000b7919 */ /* 0x000f220000002500 */
[----:B------:R-:W-:-:S05]  /*0f80*/  CS2R.32 R120, SR_CgaSize ;  /* 0x0000000000787805 */ /* 0x000fca0000008a00 */
[----:B------:R-:W-:-:S05]  /*0f90*/  IMAD R120, R120, -0xa0, RZ ;  /* 0xffffff6078787824 */ /* 0x000fca00078e02ff */
[----:B------:R-:W-:-:S14]  /*0fa0*/  R2UR UR9, R120 ;  /* 0x00000000780972ca */ /* 0x000fdc00000e0000 */
[----:B------:R-:W3:Y:S01]  /*0fb0*/  LDCU UR9, c[0x0][UR9+0x2b0] ;  /* 0x00005600090977ac */ /* 0x000ee20008000800 */
[----:B------:R-:W-:Y:S01]  /*0fc0*/  UISETP.NE.AND UP2, UPT, UR7, 0x2, UPT ;  /* 0x000000020700788c */ /* 0x000fe2000bf45270 */
[----:B------:R-:W2:Y:S01]  /*0fd0*/  LDC R9, c[0x0][0xb24] ;  /* 0x0002c900ff097b82 */ /* 0x000ea20000000800 */
[----:B------:R-:W-:-:S05]  /*0fe0*/  CS2R.32 R2, SR_CgaSize ;  /* 0x0000000000027805 */ /* 0x000fca0000008a00 */
[----:B------:R-:W-:-:S06]  /*0ff0*/  IMAD R2, R2, -0xa0, RZ ;  /* 0xffffff6002027824 */ /* 0x000fcc00078e02ff */
[----:B------:R-:W3:Y:S08]  /*1000*/  LDC R2, c[0x0][R2+0x2a0] ;  /* 0x0000a80002027b82 */ /* 0x000ef00000000800 */
[----:B------:R-:W3:Y:S01]  /*1010*/  LDC R94, c[0x0][0xb24] ;  /* 0x0002c900ff5e7b82 */ /* 0x000ee20000000800 */
[----:B-1----:R-:W-:-:S07]  /*1020*/  I2FP.F32.U32 R3, R18 ;  /* 0x0000001200037245 */ /* 0x002fce0000201000 */
[----:B------:R-:W1:Y:S01]  /*1030*/  S2UR UR36, SR_CTAID.Z ;  /* 0x00000000002479c3 */ /* 0x000e620000002700 */
[----:B--2---:R-:W-:Y:S01]  /*1040*/  ISETP.GE.AND P0, PT, R9, 0x1, PT ;  /* 0x000000010900780c */ /* 0x004fe20003f06270 */
[----:B----4-:R-:W-:Y:S01]  /*1050*/  IMAD.MOV.U32 R19, RZ, RZ, R11 ;  /* 0x000000ffff137224 */ /* 0x010fe200078e000b */
[----:B------:R-:W-:Y:S01]  /*1060*/  I2FP.F32.U32 R4, R11 ;  /* 0x0000000b00047245 */ /* 0x000fe20000201000 */
[----:B------:R-:W-:Y:S01]  /*1070*/  FMUL R3, R3, UR8 ;  /* 0x0000000803037c20 */ /* 0x000fe20008400000 */
[----:B------:R-:W2:Y:S03]  /*1080*/  LDCU UR8, c[0x0][0xb30] ;  /* 0x00016600ff0877ac */ /* 0x000ea60008000800 */
[----:B---3--:R-:W-:Y:S01]  /*1090*/  FMUL R4, R4, UR9 ;  /* 0x0000000904047c20 */ /* 0x008fe20008400000 */
[----:B------:R-:W3:Y:S08]  /*10a0*/  F2I.U32.TRUNC.NTZ R67, R3 ;  /* 0x0000000300437305 */ /* 0x000ef0000020f000 */
[----:B------:R-:W4:Y:S01]  /*10b0*/  F2I.U32.TRUNC.NTZ R120, R4 ;  /* 0x0000000400787305 */ /* 0x000f22000020f000 */
[----:B--2---:R-:W-:Y:S01]  /*10c0*/  UISETP.NE.AND UP3, UPT, UR8, 0x1, UPT ;  /* 0x000000010800788c */ /* 0x004fe2000bf65270 */
[----:B---3--:R-:W-:-:S05]  /*10d0*/  IADD3 R67, PT, PT, -R67, RZ, RZ ;  /* 0x000000ff43437210 */ /* 0x008fca0007ffe1ff */
[----:B------:R-:W-:Y:S01]  /*10e0*/  IMAD R67, R0, R67, R18 ;  /* 0x0000004300437224 */ /* 0x000fe200078e0212 */
[----:B------:R-:W-:Y:S01]  /*10f0*/  PRMT R0, RZ, 0x7610, R0 ;  /* 0x00007610ff007816 */ /* 0x000fe20000000000 */
[----:B----4-:R-:W-:-:S04]  /*1100*/  IMAD.MOV R120, RZ, RZ, -R120 ;  /* 0x000000ffff787224 */ /* 0x010fc800078e0a78 */
[----:B------:R-:W-:Y:S01]  /*1110*/  IMAD R120, R2, R120, R11 ;  /* 0x0000007802787224 */ /* 0x000fe200078e020b */
[----:B-1----:R-:W-:Y:S06]  /*1120*/  BRA.U UP4, `(.L_x_18) ;  /* 0x0000000104247547 */ /* 0x002fec000b800000 */
[----:B------:R-:W-:Y:S01]  /*1130*/  ISETP.NE.AND P1, PT, R67, RZ, PT ;  /* 0x000000ff4300720c */ /* 0x000fe20003f25270 */
[----:B------:R-:W-:Y:S01]  /*1140*/  IMAD.MOV.U32 R0, RZ, RZ, 0x3 ;  /* 0x00000003ff007424 */ /* 0x000fe200078e00ff */
[C---:B------:R-:W-:Y:S02]  /*1150*/  LOP3.LUT R3, R120.reuse, 0xfffffffe, RZ, 0xc0, !PT ;  /* 0xfffffffe78037812 */ /* 0x040fe400078ec0ff */
[----:B------:R-:W-:Y:S02]  /*1160*/  ISETP.LT.U32.OR P1, PT, R120, 0x2, !P1 ;  /* 0x000000027800780c */ /* 0x000fe40004f21470 */
[----:B------:R-:W-:Y:S02]  /*1170*/  SHF.L.U32 R0, R0, R3, RZ ;  /* 0x0000000300007219 */ /* 0x000fe400000006ff */
[----:B------:R-:W-:Y:S02]  /*1180*/  SEL R5, RZ, 0x1, !P1 ;  /* 0x00000001ff057807 */ /* 0x000fe40004800000 */
[----:B------:R-:W-:-:S05]  /*1190*/  SEL R2, RZ, 0x2, !P1 ;  /* 0x00000002ff027807 */ /* 0x000fca0004800000 */
[----:B------:R-:W-:-:S05]  /*11a0*/  IMAD.IADD R2, R5, 0x1, R2 ;  /* 0x0000000105027824 */ /* 0x000fca00078e0202 */
[----:B------:R-:W-:Y:S02]  /*11b0*/  PRMT R8, R2, 0x7610, R8 ;  /* 0x0000761002087816 */ /* 0x000fe40000000008 */
.L_x_18:
[----:B------:R-:W-:Y:S05]  /*11c0*/  @!P0 BRA `(.L_x_19) ;  /* 0x0000000000b88947 */ /* 0x000fea0003800000 */
[----:B------:R-:W1:Y:S01]  /*11d0*/  LDC.64 R4, c[0x0][0xb18] ;  /* 0x0002c600ff047b82 */ /* 0x000e620000000a00 */
[----:B------:R-:W-:-:S07]  /*11e0*/  ISETP.NE.AND P0, PT, R9, 0x1, PT ;  /* 0x000000010900780c */ /* 0x000fce0003f05270 */
[----:B------:R-:W2:Y:S08]  /*11f0*/  LDC R14, c[0x0][0xb0c] ;  /* 0x0002c300ff0e7b82 */ /* 0x000eb00000000800 */
[----:B------:R-:W3:Y:S08]  /*1200*/  LDC R13, c[0x0][0x370] ;  /* 0x0000dc00ff0d7b82 */ /* 0x000ef00000000800 */
[----:B------:R-:W4:Y:S01]  /*1210*/  LDC R16, c[0x0][0x374] ;  /* 0x0000dd00ff107b82 */ /* 0x000f220000000800 */
[----:B-1----:R-:W-:-:S07]  /*1220*/  ISETP.NE.AND P1, PT, R4, 0x1, PT ;  /* 0x000000010400780c */ /* 0x002fce0003f25270 */
[----:B------:R-:W3:Y:S01]  /*1230*/  LDC.64 R6, c[0x0][0xb10] ;  /* 0x0002c400ff067b82 */ /* 0x000ee20000000a00 */
[----:B--2---:R-:W-:-:S07]  /*1240*/  ISETP.NE.AND P2, PT, R14, 0x1, PT ;  /* 0x000000010e00780c */ /* 0x004fce0003f45270 */
[----:B------:R-:W1:Y:S08]  /*1250*/  LDC R12, c[0x0][0xb20] ;  /* 0x0002c800ff0c7b82 */ /* 0x000e700000000800 */
[----:B------:R-:W2:Y:S01]  /*1260*/  LDC.64 R2, c[0x0][0xb28] ;  /* 0x0002ca00ff027b82 */ /* 0x000ea20000000a00 */
[----:B----4-:R-:W-:-:S04]  /*1270*/  IMAD.HI.U32 R15, R16, R5, RZ ;  /* 0x00000005100f7227 */ /* 0x010fc800078e00ff */
[----:B------:R-:W-:-:S04]  /*1280*/  IMAD.HI.U32 R5, R18, R5, RZ ;  /* 0x0000000512057227 */ /* 0x000fc800078e00ff */
[----:B---3--:R-:W-:-:S04]  /*1290*/  IMAD.HI.U32 R20, R13, R6, RZ ;  /* 0x000000060d147227 */ /* 0x008fc800078e00ff */
[C---:B------:R-:W-:Y:S01]  /*12a0*/  IMAD.HI.U32 R22, R11.reuse, R6, RZ ;  /* 0x000000060b167227 */ /* 0x040fe200078e00ff */
[-C--:B------:R-:W-:Y:S02]  /*12b0*/  @P2 SHF.R.U32.HI R13, RZ, R7.reuse, R20 ;  /* 0x00000007ff0d2219 */ /* 0x080fe40000011614 */
[-C--:B-1----:R-:W-:Y:S02]  /*12c0*/  @P1 SHF.R.U32.HI R16, RZ, R12.reuse, R15 ;  /* 0x0000000cff101219 */ /* 0x082fe4000001160f */
[----:B------:R-:W-:Y:S02]  /*12d0*/  SHF.R.U32.HI R5, RZ, R12, R5 ;  /* 0x0000000cff057219 */ /* 0x000fe40000011605 */
[----:B------:R-:W-:Y:S02]  /*12e0*/  SHF.R.U32.HI R22, RZ, R7, R22 ;  /* 0x00000007ff167219 */ /* 0x000fe40000011616 */
[----:B------:R-:W-:Y:S01]  /*12f0*/  SEL R5, R18, R5, !P1 ;  /* 0x0000000512057207 */ /* 0x000fe20004800000 */
[----:B--2---:R-:W-:Y:S01]  /*1300*/  IMAD.HI.U32 R20, R16, R2, RZ ;  /* 0x0000000210147227 */ /* 0x004fe200078e00ff */
[----:B------:R-:W-:-:S02]  /*1310*/  SEL R19, R11, R22, !P2 ;  /* 0x000000160b137207 */ /* 0x000fc40005000000 */
[----:B------:R-:W-:Y:S01]  /*1320*/  IADD3 R7, PT, PT, -R5, RZ, RZ ;  /* 0x000000ff05077210 */ /* 0x000fe20007ffe1ff */
[----:B------:R-:W-:Y:S01]  /*1330*/  IMAD.HI.U32 R6, R13, R2, RZ ;  /* 0x000000020d067227 */ /* 0x000fe200078e00ff */
[----:B------:R-:W-:-:S03]  /*1340*/  @P0 SHF.R.U32.HI R16, RZ, R3, R20 ;  /* 0x00000003ff100219 */ /* 0x000fc60000011614 */
[----:B------:R-:W-:Y:S01]  /*1350*/  IMAD R7, R4, R7, R18 ;  /* 0x0000000704077224 */ /* 0x000fe200078e0212 */
[----:B------:R-:W-:Y:S01]  /*1360*/  @P0 SHF.R.U32.HI R13, RZ, R3, R6 ;  /* 0x00000003ff0d0219 */ /* 0x000fe20000011606 */
[----:B------:R-:W-:-:S04]  /*1370*/  IMAD R16, R16, R9, RZ ;  /* 0x0000000910107224 */ /* 0x000fc800078e02ff */
[----:B------:R-:W-:Y:S01]  /*1380*/  IMAD R6, R13, R9, RZ ;  /* 0x000000090d067224 */ /* 0x000fe200078e02ff */
[----:B------:R-:W-:-:S04]  /*1390*/  ISETP.GE.AND P1, PT, R5, R16, PT ;  /* 0x000000100500720c */ /* 0x000fc80003f26270 */
[----:B------:R-:W-:Y:S01]  /*13a0*/  ISETP.GE.OR P1, PT, R19, R6, P1 ;  /* 0x000000061300720c */ /* 0x000fe20000f26670 */
[----:B------:R-:W-:-:S05]  /*13b0*/  IMAD.HI.U32 R6, R5, R2, RZ ;  /* 0x0000000205067227 */ /* 0x000fca00078e00ff */
[----:B------:R-:W-:-:S04]  /*13c0*/  SHF.R.U32.HI R6, RZ, R3, R6 ;  /* 0x00000003ff067219 */ /* 0x000fc80000011606 */
[----:B------:R-:W-:-:S03]  /*13d0*/  SEL R6, R5, R6, !P0 ;  /* 0x0000000605067207 */ /* 0x000fc60004000000 */
[----:B------:R-:W-:Y:S01]  /*13e0*/  @!P1 IMAD.HI.U32 R12, R19, R2, RZ ;  /* 0x00000002130c9227 */ /* 0x000fe200078e00ff */
[----:B------:R-:W-:-:S04]  /*13f0*/  IADD3 R2, PT, PT, -R6, RZ, RZ ;  /* 0x000000ff06027210 */ /* 0x000fc80007ffe1ff */
[----:B------:R-:W-:Y:S01]  /*1400*/  @!P1 SHF.R.U32.HI R12, RZ, R3, R12 ;  /* 0x00000003ff0c9219 */ /* 0x000fe2000001160c */
[----:B------:R-:W-:-:S03]  /*1410*/  IMAD R2, R9, R2, R5 ;  /* 0x0000000209027224 */ /* 0x000fc600078e0205 */
[----:B------:R-:W-:-:S05]  /*1420*/  @!P1 SEL R3, R19, R12, !P0 ;  /* 0x0000000c13039207 */ /* 0x000fca0004000000 */
[--C-:B------:R-:W-:Y:S02]  /*1430*/  @!P1 IMAD.IADD R6, R6, 0x1, -R3.reuse ;  /* 0x0000000106069824 */ /* 0x100fe400078e0a03 */
[----:B------:R-:W-:Y:S01]  /*1440*/  @!P1 IMAD R3, R2, R13, R3 ;  /* 0x0000000d02039224 */ /* 0x000fe200078e0203 */
[----:B------:R-:W-:Y:S01]  /*1450*/  IADD3 R2, PT, PT, -R19, RZ, RZ ;  /* 0x000000ff13027210 */ /* 0x000fe20007ffe1ff */
[----:B------:R-:W-:Y:S02]  /*1460*/  @!P1 IMAD R5, R6, R9, R19 ;  /* 0x0000000906059224 */ /* 0x000fe400078e0213 */
[----:B------:R-:W-:Y:S02]  /*1470*/  @!P1 IMAD.MOV.U32 R19, RZ, RZ, R3 ;  /* 0x000000ffff139224 */ /* 0x000fe400078e0003 */
[----:B------:R-:W-:Y:S02]  /*1480*/  IMAD R2, R14, R2, R11 ;  /* 0x000000020e027224 */ /* 0x000fe400078e020b */
[----:B------:R-:W-:-:S02]  /*1490*/  IMAD R18, R5, R4, R7 ;  /* 0x0000000405127224 */ /* 0x000fc400078e0207 */
[----:B------:R-:W-:Y:S02]  /*14a0*/  IMAD R19, R19, R14, R2 ;  /* 0x0000000e13137224 */ /* 0x000fe400078e0202 */
.L_x_19:
[----:B------:R-:W-:Y:S05]  /*14b0*/  BRA.U UP3, `(.L_x_20) ;  /* 0x0000000103407547 */ /* 0x000fea000b800000 */
[----:B------:R-:W1:Y:S08]  /*14c0*/  LDC.64 R4, c[0x0][0xb10] ;  /* 0x0002c400ff047b82 */ /* 0x000e700000000a00 */
[----:B------:R-:W2:Y:S08]  /*14d0*/  LDC.64 R2, c[0x0][0xb18] ;  /* 0x0002c600ff027b82 */ /* 0x000eb00000000a00 */
[----:B------:R-:W3:Y:S08]  /*14e0*/  LDC R6, c[0x0][0xb20] ;  /* 0x0002c800ff067b82 */ /* 0x000ef00000000800 */
[----:B------:R-:W4:Y:S01]  /*14f0*/  LDC R12, c[0x0][0xb0c] ;  /* 0x0002c300ff0c7b82 */ /* 0x000f220000000800 */
[----:B-1----:R-:W-:-:S05]  /*1500*/  IMAD.HI.U32 R4, R19, R4, RZ ;  /* 0x0000000413047227 */ /* 0x002fca00078e00ff */
[----:B------:R-:W-:Y:S01]  /*1510*/  SHF.R.U32.HI R4, RZ, R5, R4 ;  /* 0x00000005ff047219 */ /* 0x000fe20000011604 */
[----:B--2---:R-:W-:Y:S01]  /*1520*/  IMAD.HI.U32 R3, R18, R3, RZ ;  /* 0x0000000312037227 */ /* 0x004fe200078e00ff */
[----:B------:R-:W-:-:S04]  /*1530*/  ISETP.NE.AND P0, PT, R2, 0x1, PT ;  /* 0x000000010200780c */ /* 0x000fc80003f05270 */
[----:B---3--:R-:W-:-:S04]  /*1540*/  SHF.R.U32.HI R3, RZ, R6, R3 ;  /* 0x00000006ff037219 */ /* 0x008fc80000011603 */
[----:B------:R-:W-:Y:S02]  /*1550*/  SEL R3, R18, R3, !P0 ;  /* 0x0000000312037207 */ /* 0x000fe40004000000 */
[----:B----4-:R-:W-:-:S04]  /*1560*/  ISETP.NE.AND P1, PT, R12, 0x1, PT ;  /* 0x000000010c00780c */ /* 0x010fc80003f25270 */
[----:B------:R-:W-:-:S05]  /*1570*/  SEL R6, R19, R4, !P1 ;  /* 0x0000000413067207 */ /* 0x000fca0004800000 */
[----:B------:R-:W-:Y:S02]  /*1580*/  IMAD.IADD R4, R3, 0x1, -R6 ;  /* 0x0000000103047824 */ /* 0x000fe400078e0a06 */
[----:B------:R-:W-:Y:S02]  /*1590*/  IMAD.IADD R3, R6, 0x1, -R3 ;  /* 0x0000000106037824 */ /* 0x000fe400078e0a03 */
[----:B------:R-:W-:Y:S02]  /*15a0*/  IMAD R19, R4, R12, R19 ;  /* 0x0000000c04137224 */ /* 0x000fe400078e0213 */
[----:B------:R-:W-:Y:S02]  /*15b0*/  IMAD R18, R3, R2, R18 ;  /* 0x0000000203127224 */ /* 0x000fe400078e0212 */
.L_x_20:
[----:B------:R-:W-:Y:S05]  /*15c0*/  BRA.U !UP1, `(.L_x_21) ;  /* 0x00000001090c7547 */ /* 0x000fea000b800000 */
[----:B------:R-:W-:Y:S01]  /*15d0*/  UCGABAR_WAIT ;  /* 0x0000000000007dc7 */ /* 0x000fe20008000000 */
[----:B------:R-:W-:Y:S01]  /*15e0*/  CCTL.IVALL ;  /* 0x00000000ff00798f */ /* 0x000fe20002000000 */
[----:B------:R-:W-:Y:S05]  /*15f0*/  BRA `(.L_x_22) ;  /* 0x0000000000047947 */ /* 0x000fea0003800000 */
.L_x_21:
[----:B------:R-:W-:Y:S06]  /*1600*/  BAR.SYNC.DEFER_BLOCKING 0x0 ;  /* 0x0000000000007b1d */ /* 0x000fec0000010000 */
.L_x_22:
[----:B------:R-:W-:Y:S05]  /*1610*/  BRA.U UP2, `(.L_x_23) ;  /* 0x0000001502887547 */ /* 0x000fea000b800000 */
[----:B------:R-:W1:Y:S01]  /*1620*/  LDCU UR21, c[0x0][0x38c] ;  /* 0x00007180ff1577ac */ /* 0x000e620008000800 */
[----:B------:R-:W2:Y:S01]  /*1630*/  LDC R9, c[0x0][0x370] ;  /* 0x0000dc00ff097b82 */ /* 0x000ea20000000800 */
[C---:B------:R-:W-:Y:S02]  /*1640*/  IMAD.SHL.U32 R17, R11.reuse, 0x20, RZ ;  /* 0x000000200b117824 */ /* 0x040fe400078e00ff */
[----:B------:R-:W-:Y:S01]  /*1650*/  HFMA2 R15, -RZ, RZ, 0, 5.9604644775390625e-08 ;  /* 0x00000001ff0f7431 */ /* 0x000fe200000001ff */
[----:B------:R-:W-:Y:S01]  /*1660*/  UISETP.NE.AND UP1, UPT, UR7, URZ, UPT ;  /* 0x000000ff0700728c */ /* 0x000fe2000bf25270 */
[----:B------:R-:W-:Y:S01]  /*1670*/  ISETP.NE.AND P4, PT, R10, RZ, P5 ;  /* 0x000000ff0a00720c */ /* 0x000fe20002f85270 */
[----:B------:R-:W-:Y:S01]  /*1680*/  IMAD.SHL.U32 R16, R11, 0x80, RZ ;  /* 0x000000800b107824 */ /* 0x000fe200078e00ff */
[----:B------:R-:W-:Y:S01]  /*1690*/  CS2R R12, SRZ ;  /* 0x00000000000c7805 */ /* 0x000fe2000001ff00 */
[----:B------:R-:W-:Y:S01]  /*16a0*/  IMAD.MOV.U32 R14, RZ, RZ, RZ ;  /* 0x000000ffff0e7224 */ /* 0x000fe200078e00ff */
[----:B------:R-:W3:Y:S01]  /*16b0*/  LDC R0, c[0x0][0x374] ;  /* 0x0000dd00ff007b82 */ /* 0x000ee20000000800 */
[----:B------:R-:W-:Y:S01]  /*16c0*/  MOV R10, 0x1 ;  /* 0x00000001000a7802 */ /* 0x000fe20000000f00 */
[----:B------:R-:W4:Y:S01]  /*16d0*/  LDCU.64 UR24, c[0x0][0x348] ;  /* 0x00006900ff1877ac */ /* 0x000f220008000a00 */
[----:B------:R-:W-:Y:S01]  /*16e0*/  LOP3.LUT R17, R17, 0x20, RZ, 0xc0, !PT ;  /* 0x0000002011117812 */ /* 0x000fe200078ec0ff */
[----:B------:R-:W-:Y:S01]  /*16f0*/  USEL UR13, UR13, 0x2, UP1 ;  /* 0x000000020d0d7887 */ /* 0x000fe20008800000 */
[----:B------:R-:W-:Y:S01]  /*1700*/  UMOV UR14, URZ ;  /* 0x000000ff000e7c82 */ /* 0x000fe20008000000 */
[----:B-1----:R-:W-:-:S04]  /*1710*/  UIADD3 UR5, UPT, UPT, UR21, 0x3f, URZ ;  /* 0x0000003f15057890 */ /* 0x002fc8000fffe0ff */
[----:B------:R-:W-:-:S04]  /*1720*/  USHF.R.S32.HI UR23, URZ, 0x1f, UR5 ;  /* 0x0000001fff177899 */ /* 0x000fc80008011405 */
[----:B------:R-:W-:Y:S02]  /*1730*/  ULEA.HI UR23, UR23, UR5, URZ, 0x6 ;  /* 0x0000000517177291 */ /* 0x000fe4000f8f30ff */
[----:B------:R-:W-:Y:S02]  /*1740*/  UIADD3 UR5, UPT, UPT, UR21, -0x1, URZ ;  /* 0xffffffff15057890 */ /* 0x000fe4000fffe0ff */
[----:B------:R-:W-:Y:S02]  /*1750*/  USHF.R.S32.HI UR23, URZ, 0x6, UR23 ;  /* 0x00000006ff177899 */ /* 0x000fe40008011417 */
[----:B------:R-:W-:Y:S02]  /*1760*/  UISETP.GE.U32.AND UP2, UPT, UR5, -0x7f, UPT ;  /* 0xffffff810500788c */ /* 0x000fe4000bf46070 */
[----:B------:R-:W-:Y:S02]  /*1770*/  UISETP.LT.U32.AND UP0, UPT, UR23, 0xa, UPT ;  /* 0x0000000a1700788c */ /* 0x000fe4000bf01070 */
[----:B------:R-:W-:-:S02]  /*1780*/  UIADD3 UR21, UPT, UPT, UR21, 0x7e, URZ ;  /* 0x0000007e15157890 */ /* 0x000fc4000fffe0ff */
[----:B------:R-:W-:-:S04]  /*1790*/  USEL UR22, UR23, 0xa, UP0 ;  /* 0x0000000a17167887 */ /* 0x000fc80008000000 */
[----:B------:R-:W-:Y:S02]  /*17a0*/  UIADD3 UR7, UPT, UPT, UR22, -0x1, URZ ;  /* 0xffffffff16077890 */ /* 0x000fe4000fffe0ff */
[----:B------:R-:W-:Y:S02]  /*17b0*/  @UP2 UIADD3 UR7, UPT, UPT, UR22, URZ, URZ ;  /* 0x000000ff16072290 */ /* 0x000fe4000fffe0ff */
[----:B------:R-:W-:Y:S02]  /*17c0*/  UIADD3 UR15, UPT, UPT, UR23, -UR22, URZ ;  /* 0x80000016170f7290 */ /* 0x000fe4000fffe0ff */
[----:B------:R-:W-:Y:S02]  /*17d0*/  UIADD3 UR6, UPT, UPT, UR7, 0x1, URZ ;  /* 0x0000000107067890 */ /* 0x000fe4000fffe0ff */
[----:B--2-4-:R-:W-:-:S12]  /*17e0*/  UIADD3 UR7, UPT, UPT, -UR7, URZ, URZ ;  /* 0x000000ff07077290 */ /* 0x014fd8000fffe1ff */
.L_x_43:
[----:B------:R-:W-:Y:S01]  /*17f0*/  UISETP.NE.AND UP0, UPT, UR4, URZ, UPT ;  /* 0x000000ff0400728c */ /* 0x000fe2000bf05270 */
[----:B------:R-:W1:Y:S08]  /*1800*/  S2UR UR4, SR_CgaCtaId ;  /* 0x00000000000479c3 */ /* 0x000e700000008800 */
[----:B------:R-:W-:Y:S05]  /*1810*/  BRA.U UP0, `(.L_x_24) ;  /* 0x0000000100347547 */ /* 0x000fea000b800000 */
[----:B------:R-:W2:Y:S01]  /*1820*/  S2R R2, SR_CgaCtaId ;  /* 0x0000000000027919 */ /* 0x000ea20000008800 */
[----:B------:R-:W-:-:S04]  /*1830*/  MOV R3, 0x400 ;  /* 0x0000040000037802 */ /* 0x000fc80000000f00 */
[----:B--2---:R-:W-:Y:S02]  /*1840*/  LEA R3, R2, R3, 0x18 ;  /* 0x0000000302037211 */ /* 0x004fe400078ec0ff */
[----:B------:R-:W-:-:S03]  /*1850*/  SHF.L.U32 R2, R10, 0x1f, RZ ;  /* 0x0000001f0a027819 */ /* 0x000fc600000006ff */
[----:B------:R-:W-:-:S04]  /*1860*/  IMAD R3, R12, 0x8, R3 ;  /* 0x000000080c037824 */ /* 0x000fc800078e0203 */
[----:B------:R-:W2:Y:S02]  /*1870*/  SYNCS.PHASECHK.TRANS64.TRYWAIT P0, [R3+URZ+0x150], R2 ;  /* 0x00015002030075a7 */ /* 0x000ea400080011ff */
[----:B--2---:R-:W-:Y:S05]  /*1880*/  @!P0 BRA `(.L_x_25) ;  /* 0x0000009000148947 */ /* 0x004fea0003800000 */
.L_x_137:
[----:B------:R-:W-:Y:S01]  /*1890*/  VIADD R12, R12, 0x1 ;  /* 0x000000010c0c7836 */ /* 0x000fe20000000000 */
[----:B------:R2:W-:Y:S04]  /*18a0*/  SYNCS.ARRIVE.TRANS64.A1T0 RZ, [R3+URZ+0x140], RZ ;  /* 0x000140ff03ff79a7 */ /* 0x0005e800081000ff */
[----:B------:R-:W-:-:S04]  /*18b0*/  ISETP.NE.AND P0, PT, R12, 0x2, PT ;  /* 0x000000020c00780c */ /* 0x000fc80003f05270 */
[----:B------:R-:W-:Y:S02]  /*18c0*/  SEL R12, R12, RZ, P0 ;  /* 0x000000ff0c0c7207 */ /* 0x000fe40000000000 */
[----:B--2---:R-:W-:-:S04]  /*18d0*/  SEL R3, RZ, 0x1, P0 ;  /* 0x00000001ff037807 */ /* 0x004fc80000000000 */
[----:B------:R-:W-:-:S07]  /*18e0*/  LOP3.LUT R10, R10, R3, RZ, 0x3c, !PT ;  /* 0x000000030a0a7212 */ /* 0x000fce00078e3cff */
.L_x_24:
[----:B------:R-:W-:Y:S01]  /*18f0*/  UMOV UR5, 0x400 ;  /* 0x0000040000057882 */ /* 0x000fe20000000000 */
[----:B------:R-:W-:Y:S01]  /*1900*/  LEA.HI R3, R19, R19, RZ, 0x1 ;  /* 0x0000001313037211 */ /* 0x000fe200078f08ff */
[----:B-1----:R-:W-:Y:S01]  /*1910*/  ULEA UR5, UR4, UR5, 0x18 ;  /* 0x0000000504057291 */ /* 0x002fe2000f8ec0ff */
[----:B------:R-:W-:Y:S01]  /*1920*/  SHF.L.U32 R2, R15, 0x1f, RZ ;  /* 0x0000001f0f027819 */ /* 0x000fe200000006ff */
[----:B------:R-:W-:Y:S01]  /*1930*/  UISETP.GE.U32.AND UP0, UPT, UR21, 0x7f, UPT ;  /* 0x0000007f1500788c */ /* 0x000fe2000bf06070 */
[----:B------:R-:W-:Y:S01]  /*1940*/  R2UR UR35, R16 ;  /* 0x00000000102372ca */ /* 0x000fe200000e0000 */
[----:B------:R-:W-:Y:S01]  /*1950*/  ULEA UR8, UR14, UR5, 0x3 ;  /* 0x000000050e087291 */ /* 0x000fe2000f8e18ff */
[----:B------:R-:W-:Y:S01]  /*1960*/  IMAD.SHL.U32 R3, R3, 0x80, RZ ;  /* 0x0000008003037824 */ /* 0x000fe200078e00ff */
[----:B------:R-:W-:Y:S01]  /*1970*/  R2UR UR11, R17 ;  /* 0x00000000110b72ca */ /* 0x000fe200000e0000 */
[----:B------:R-:W-:-:S03]  /*1980*/  UMOV UR26, URZ ;  /* 0x000000ff001a7c82 */ /* 0x000fc60008000000 */
[----:B------:R-:W-:-:S03]  /*1990*/  LOP3.LUT R3, R3, 0xffffff00, RZ, 0xc0, !PT ;  /* 0xffffff0003037812 */ /* 0x000fc600078ec0ff */
[----:B------:R1:W2:Y:S01]  /*19a0*/  SYNCS.PHASECHK.TRANS64.TRYWAIT P0, [UR8+0x50], R2 ;  /* 0x00005002ff0075a7 */ /* 0x0002a20008001108 */
[----:B------:R-:W-:Y:S02]  /*19b0*/  R2UR UR9, R3 ;  /* 0x00000000030972ca */ /* 0x000fe400000e0000 */
[----:B------:R-:W-:-:S11]  /*19c0*/  R2UR UR8, R18 ;  /* 0x00000000120872ca */ /* 0x000fd600000e0000 */
[----:B------:R-:W-:Y:S02]  /*19d0*/  ULOP3.LUT UR35, UR9, 0x80, UR35, 0xf8, !UPT ;  /* 0x0000008009237892 */ /* 0x000fe4000f8ef823 */
[----:B------:R-:W-:Y:S01]  /*19e0*/  ULEA UR11, UR8, UR11, 0x6 ;  /* 0x0000000b080b7291 */ /* 0x000fe2000f8e30ff */
[----:B------:R-:W-:Y:S11]  /*19f0*/  BRA.U !UP0, `(.L_x_26) ;  /* 0x0000000108c07547 */ /* 0x000ff6000b800000 */
[----:B------:R-:W-:Y:S01]  /*1a00*/  UMOV UR16, UR7 ;  /* 0x0000000700107c82 */ /* 0x000fe20008000000 */
[----:B------:R-:W-:Y:S01]  /*1a10*/  UMOV UR17, UR14 ;  /* 0x0000000e00117c82 */ /* 0x000fe20008000000 */
[----:B------:R-:W-:-:S05]  /*1a20*/  UMOV UR34, URZ ;  /* 0x000000ff00227c82 */ /* 0x000fca0008000000 */
.L_x_32:
[----:B------:R-:W-:Y:S01]  /*1a30*/  ULEA UR33, UR17, UR5, 0x3 ;  /* 0x0000000511217291 */ /* 0x000fe2000f8e18ff */
[----:B------:R-:W-:Y:S01]  /*1a40*/  @P5 MOV R3, 0xa000 ;  /* 0x0000a00000035802 */ /* 0x000fe20000000f00 */
[----:B-12-4-:R-:W-:Y:S10]  /*1a50*/  @P0 BRA `(.L_x_27) ;  /* 0x00000000000c0947 */ /* 0x016ff40003800000 */
[----:B------:R-:W-:-:S04]  /*1a60*/  SHF.L.U32 R5, R15, 0x1f, RZ ;  /* 0x0000001f0f057819 */ /* 0x000fc800000006ff */
[----:B------:R-:W2:Y:S02]  /*1a70*/  SYNCS.PHASECHK.TRANS64.TRYWAIT P0, [UR33+0x50], R5 ;  /* 0x00005005ff0075a7 */ /* 0x000ea40008001121 */
[----:B--2---:R-:W-:Y:S05]  /*1a80*/  @!P0 BRA `(.L_x_28) ;  /* 0x0000008c00a88947 */ /* 0x004fea0003800000 */
.L_x_27:
[----:B------:R2:W-:Y:S01]  /*1a90*/  @P5 SYNCS.ARRIVE.TRANS64 RZ, [UR33], R3 ;  /* 0x00000003ffff59a7 */ /* 0x0005e20008000021 */
[----:B------:R-:W-:Y:S02]  /*1aa0*/  ULOP3.LUT UR8, UR13, 0x2, URZ, 0xfc, !UPT ;  /* 0x000000020d087892 */ /* 0x000fe4000f8efcff */
[----:B------:R-:W-:Y:S02]  /*1ab0*/  UIADD3 UR16, UPT, UPT, UR16, 0x1, URZ ;  /* 0x0000000110107890 */ /* 0x000fe4000fffe0ff */
[----:B------:R-:W-:Y:S02]  /*1ac0*/  UISETP.NE.AND UP0, UPT, UR8, 0x2, UPT ;  /* 0x000000020800788c */ /* 0x000fe4000bf05270 */
[----:B------:R-:W-:-:S07]  /*1ad0*/  UISETP.NE.AND UP2, UPT, UR16, 0x1, UPT ;  /* 0x000000011000788c */ /* 0x000fce000bf45270 */
[----:B------:R-:W-:Y:S05]  /*1ae0*/  BRA.U UP0, `(.L_x_29) ;  /* 0x0000000100047547 */ /* 0x000fea000b800000 */
[----:B------:R-:W-:Y:S05]  /*1af0*/  BPT.TRAP 0x1 ;  /* 0x000000040000795c */ /* 0x000fea0000300000 */
.L_x_29:
[----:B------:R-:W-:Y:S04]  /*1b00*/  BSSY.RECONVERGENT B0, `(.L_x_30) ;  /* 0x0000003000007945 */ /* 0x000fe80003800200 */
[----:B------:R-:W-:Y:S05]  /*1b10*/  @!P4 BRA `(.L_x_31) ;  /* 0x000000000004c947 */ /* 0x000fea0003800000 */
[----:B------:R-:W-:Y:S05]  /*1b20*/  BPT.TRAP 0x1 ;  /* 0x000000040000795c */ /* 0x000fea0000300000 */
.L_x_31:
[----:B------:R-:W-:Y:S05]  /*1b30*/  BSYNC.RECONVERGENT B0 ;  /* 0x0000000000007941 */ /* 0x000fea0003800200 */
.L_x_30:
[----:B------:R-:W-:Y:S02]  /*1b40*/  UIADD3 UR14, UPT, UPT, UR17, 0x1, URZ ;  /* 0x00000001110e7890 */ /* 0x000fe4000fffe0ff */
[----:B------:R-:W-:Y:S02]  /*1b50*/  ULEA UR32, UR17, UR5, 0xe ;  /* 0x0000000511207291 */ /* 0x000fe4000f8e70ff */
[----:B------:R-:W-:Y:S02]  /*1b60*/  UISETP.NE.AND UP0, UPT, UR14, 0xa, UPT ;  /* 0x0000000a0e00788c */ /* 0x000fe4000bf05270 */
[----:B------:R-:W-:Y:S02]  /*1b70*/  UIADD3 UR30, UP1, UPT, UR24, 0x80, URZ ;  /* 0x00000080181e7890 */ /* 0x000fe4000ff3e0ff */
[----:B------:R-:W-:Y:S02]  /*1b80*/  USEL UR9, URZ, 0x1, UP0 ;  /* 0x00000001ff097887 */ /* 0x000fe40008000000 */
[----:B------:R-:W-:-:S02]  /*1b90*/  USEL UR14, UR14, URZ, UP0 ;  /* 0x000000ff0e0e7287 */ /* 0x000fc40008000000 */
[----:B------:R-:W-:Y:S02]  /*1ba0*/  UIADD3 UR28, UP0, UPT, UR24, 0x180, URZ ;  /* 0x00000180181c7890 */ /* 0x000fe4000ff1e0ff */
[----:B------:R-:W-:Y:S01]  /*1bb0*/  ULEA UR8, UR14, UR5, 0x3 ;  /* 0x000000050e087291 */ /* 0x000fe2000f8e18ff */
[----:B------:R-:W-:Y:S01]  /*1bc0*/  LOP3.LUT R15, R15, UR9, RZ, 0x3c, !PT ;  /* 0x000000090f0f7c12 */ /* 0x000fe2000f8e3cff */
[----:B------:R-:W-:Y:S02]  /*1bd0*/  ULOP3.LUT UR33, UR33, 0xfefffff8, URZ, 0xc0, !UPT ;  /* 0xfefffff821217892 */ /* 0x000fe4000f8ec0ff */
[----:B------:R-:W-:Y:S01]  /*1be0*/  UIADD3.X UR31, UPT, UPT, URZ, UR25, URZ, UP1, !UPT ;  /* 0x00000019ff1f7290 */ /* 0x000fe20008ffe4ff */
[----:B-1----:R-:W-:Y:S01]  /*1bf0*/  SHF.L.U32 R2, R15, 0x1f, RZ ;  /* 0x0000001f0f027819 */ /* 0x002fe200000006ff */
[----:B------:R-:W-:Y:S02]  /*1c00*/  UIADD3 UR32, UPT, UPT, UR32, 0x6400, URZ ;  /* 0x0000640020207890 */ /* 0x000fe4000fffe0ff */
[----:B------:R-:W-:Y:S01]  /*1c10*/  UIADD3.X UR29, UPT, UPT, URZ, UR25, URZ, UP0, !UPT ;  /* 0x00000019ff1d7290 */ /* 0x000fe200087fe4ff */
[----:B------:R4:W1:Y:S01]  /*1c20*/  SYNCS.PHASECHK.TRANS64.TRYWAIT P0, [UR8+0x50], R2 ;  /* 0x00005002ff0075a7 */ /* 0x0008620008001108 */
[----:B------:R-:W-:Y:S01]  /*1c30*/  ULEA UR8, UR17, UR5, 0xc ;  /* 0x0000000511087291 */ /* 0x000fe2000f8e60ff */
[----:B------:R-:W-:Y:S01]  /*1c40*/  UMOV UR18, 0x0 ;  /* 0x0000000000127882 */ /* 0x000fe20000000000 */
[----:B------:R-:W-:-:S02]  /*1c50*/  UMOV UR19, 0x10000000 ;  /* 0x1000000000137882 */ /* 0x000fc40000000000 */
[----:B------:R-:W-:Y:S01]  /*1c60*/  UIADD3 UR8, UPT, UPT, UR8, 0x2e400, URZ ;  /* 0x0002e40008087890 */ /* 0x000fe2000fffe0ff */
[----:B------:R2:W-:Y:S01]  /*1c70*/  UTMALDG.3D.2CTA [UR32], [UR30], desc[UR18] ;  /* 0x000012201e0075b4 */ /* 0x0005e20008211000 */
[----:B------:R-:W-:Y:S01]  /*1c80*/  UMOV UR10, UR34 ;  /* 0x00000022000a7c82 */ /* 0x000fe20008000000 */
[----:B------:R-:W-:Y:S01]  /*1c90*/  UMOV UR12, UR36 ;  /* 0x00000024000c7c82 */ /* 0x000fe20008000000 */
[----:B------:R-:W-:Y:S01]  /*1ca0*/  UMOV UR9, UR33 ;  /* 0x0000002100097c82 */ /* 0x000fe20008000000 */
[----:B------:R-:W-:Y:S01]  /*1cb0*/  UMOV UR26, UR6 ;  /* 0x00000006001a7c82 */ /* 0x000fe20008000000 */
[----:B------:R-:W-:-:S03]  /*1cc0*/  UMOV UR17, UR14 ;  /* 0x0000000e00117c82 */ /* 0x000fc60008000000 */
[----:B------:R4:W-:Y:S01]  /*1cd0*/  UTMALDG.3D.2CTA [UR8], [UR28], desc[UR18] ;  /* 0x000012081c0075b4 */ /* 0x0009e20008211000 */
[----:B--2---:R-:W-:Y:S01]  /*1ce0*/  UIADD3 UR34, UPT, UPT, UR34, 0x40, URZ ;  /* 0x0000004022227890 */ /* 0x004fe2000fffe0ff */
[----:B------:R-:W-:Y:S11]  /*1cf0*/  BRA.U UP2, `(.L_x_32) ;  /* 0xfffffffd024c7547 */ /* 0x000ff6000b83ffff */
.L_x_26:
[----:B-12---:R-:W-:Y:S01]  /*1d00*/  PLOP3.LUT P0, PT, PT, PT, UP5, 0x80, 0x8 ;  /* 0x000000000008781c */ /* 0x006fe20003f0f058 */
[----:B----4-:R-:W-:Y:S01]  /*1d10*/  ULEA UR8, UR14, UR5, 0x3 ;  /* 0x000000050e087291 */ /* 0x010fe2000f8e18ff */
[----:B------:R-:W-:Y:S01]  /*1d20*/  SHF.L.U32 R2, R15, 0x1f, RZ ;  /* 0x0000001f0f027819 */ /* 0x000fe200000006ff */
[----:B------:R-:W-:-:S10]  /*1d30*/  UISETP.GT.AND UP0, UPT, UR23, UR22, UPT ;  /* 0x000000161700728c */ /* 0x000fd4000bf04270 */
[----:B------:R-:W-:Y:S01]  /*1d40*/  @!P0 SYNCS.ARRIVE.TRANS64.A1T0 RZ, [UR5+0xd8], RZ ;  /* 0x0000d8ffffff89a7 */ /* 0x000fe20008100005 */
[----:B------:R1:W2:Y:S01]  /*1d50*/  SYNCS.PHASECHK.TRANS64.TRYWAIT P0, [UR8+0x50], R2 ;  /* 0x00005002ff0075a7 */ /* 0x0002a20008001108 */
[----:B------:R-:W-:Y:S05]  /*1d60*/  BRA.U !UP0, `(.L_x_33) ;  /* 0x0000000108c07547 */ /* 0x000fea000b800000 */
[----:B------:R-:W-:Y:S01]  /*1d70*/  UIADD3 UR27, UPT, UPT, UR15, UR26, URZ ;  /* 0x0000001a0f1b7290 */ /* 0x000fe2000fffe0ff */
[----:B------:R-:W-:-:S11]  /*1d80*/  UMOV UR34, UR14 ;  /* 0x0000000e00227c82 */ /* 0x000fd60008000000 */
.L_x_39:
[----:B------:R-:W-:Y:S01]  /*1d90*/  ULEA UR17, UR34, UR5, 0x3 ;  /* 0x0000000522117291 */ /* 0x000fe2000f8e18ff */
[----:B--2---:R-:W-:Y:S01]  /*1da0*/  @P5 MOV R3, 0xa000 ;  /* 0x0000a00000035802 */ /* 0x004fe20000000f00 */
[----:B-12---:R-:W-:Y:S10]  /*1db0*/  @P0 BRA `(.L_x_34) ;  /* 0x00000000000c0947 */ /* 0x006ff40003800000 */
[----:B------:R-:W-:-:S04]  /*1dc0*/  SHF.L.U32 R5, R15, 0x1f, RZ ;  /* 0x0000001f0f057819 */ /* 0x000fc800000006ff */
[----:B------:R-:W2:Y:S02]  /*1dd0*/  SYNCS.PHASECHK.TRANS64.TRYWAIT P0, [UR17+0x50], R5 ;  /* 0x00005005ff0075a7 */ /* 0x000ea40008001111 */
[----:B--2---:R-:W-:Y:S05]  /*1de0*/  @!P0 BRA `(.L_x_35) ;  /* 0x0000008800e88947 */ /* 0x004fea0003800000 */
.L_x_34:
[----:B------:R2:W-:Y:S01]  /*1df0*/  @P5 SYNCS.ARRIVE.TRANS64 RZ, [UR17], R3 ;  /* 0x00000003ffff59a7 */ /* 0x0005e20008000011 */
[----:B------:R-:W-:-:S04]  /*1e00*/  ULOP3.LUT UR8, UR13, 0x2, URZ, 0xfc, !UPT ;  /* 0x000000020d087892 */ /* 0x000fc8000f8efcff */
[----:B------:R-:W-:-:S09]  /*1e10*/  UISETP.NE.AND UP0, UPT, UR8, 0x2, UPT ;  /* 0x000000020800788c */ /* 0x000fd2000bf05270 */
[----:B------:R-:W-:Y:S05]  /*1e20*/  BRA.U UP0, `(.L_x_36) ;  /* 0x0000000100047547 */ /* 0x000fea000b800000 */
[----:B------:R-:W-:Y:S05]  /*1e30*/  BPT.TRAP 0x1 ;  /* 0x000000040000795c */ /* 0x000fea0000300000 */
.L_x_36:
[----:B------:R-:W-:Y:S04]  /*1e40*/  BSSY.RECONVERGENT B0, `(.L_x_37) ;  /* 0x0000003000007945 */ /* 0x000fe80003800200 */
[----:B------:R-:W-:Y:S05]  /*1e50*/  @!P4 BRA `(.L_x_38) ;  /* 0x000000000004c947 */ /* 0x000fea0003800000 */
[----:B------:R-:W-:Y:S05]  /*1e60*/  BPT.TRAP 0x1 ;  /* 0x000000040000795c */ /* 0x000fea0000300000 */
.L_x_38:
[----:B------:R-:W-:Y:S05]  /*1e70*/  BSYNC.RECONVERGENT B0 ;  /* 0x0000000000007941 */ /* 0x000fea0003800200 */
.L_x_37:
        /* <DEDUP_REMOVED lines=9> */
[----:B------:R-:W-:Y:S02]  /*1f10*/  USHF.L.U32 UR18, UR26, 0x6, URZ ;  /* 0x000000061a127899 */ /* 0x000fe400080006ff */
[----:B------:R-:W-:Y:S01]  /*1f20*/  ULOP3.LUT UR17, UR17, 0xfefffff8, URZ, 0xc0, !UPT ;  /* 0xfefffff811117892 */ /* 0x000fe2000f8ec0ff */
[----:B-1----:R-:W-:Y:S01]  /*1f30*/  SHF.L.U32 R2, R15, 0x1f, RZ ;  /* 0x0000001f0f027819 */ /* 0x002fe200000006ff */
[----:B------:R-:W-:Y:S02]  /*1f40*/  UIADD3 UR16, UPT, UPT, UR16, 0x6400, URZ ;  /* 0x0000640010107890 */ /* 0x000fe4000fffe0ff */
[----:B------:R-:W-:Y:S01]  /*1f50*/  UIADD3.X UR33, UPT, UPT, URZ, UR25, URZ, UP1, !UPT ;  /* 0x00000019ff217290 */ /* 0x000fe20008ffe4ff */
[----:B------:R4:W1:Y:S01]  /*1f60*/  SYNCS.PHASECHK.TRANS64.TRYWAIT P0, [UR8+0x50], R2 ;  /* 0x00005002ff0075a7 */ /* 0x0008620008001108 */
[----:B------:R-:W-:-:S02]  /*1f70*/  ULEA UR8, UR34, UR5, 0xc ;  /* 0x0000000522087291 */ /* 0x000fc4000f8e60ff */
[----:B------:R-:W-:Y:S02]  /*1f80*/  UIADD3.X UR31, UPT, UPT, URZ, UR25, URZ, UP0, !UPT ;  /* 0x00000019ff1f7290 */ /* 0x000fe400087fe4ff */
[----:B------:R-:W-:Y:S01]  /*1f90*/  UIADD3 UR8, UPT, UPT, UR8, 0x2e400, URZ ;  /* 0x0002e40008087890 */ /* 0x000fe2000fffe0ff */
[----:B------:R-:W-:Y:S01]  /*1fa0*/  UMOV UR28, 0x0 ;  /* 0x00000000001c7882 */ /* 0x000fe20000000000 */
[----:B------:R-:W-:Y:S01]  /*1fb0*/  UMOV UR29, 0x10000000 ;  /* 0x10000000001d7882 */ /* 0x000fe20000000000 */
[----:B------:R-:W-:Y:S01]  /*1fc0*/  UMOV UR19, UR35 ;  /* 0x0000002300137c82 */ /* 0x000fe20008000000 */
[----:B------:R-:W-:Y:S01]  /*1fd0*/  UMOV UR20, UR36 ;  /* 0x0000002400147c82 */ /* 0x000fe20008000000 */
[----:B------:R-:W-:Y:S01]  /*1fe0*/  UMOV UR12, UR36 ;  /* 0x00000024000c7c82 */ /* 0x000fe20008000000 */
[----:B------:R-:W-:Y:S01]  /*1ff0*/  UMOV UR9, UR17 ;  /* 0x0000001100097c82 */ /* 0x000fe20008000000 */
[----:B------:R-:W-:Y:S01]  /*2000*/  UMOV UR10, UR18 ;  /* 0x00000012000a7c82 */ /* 0x000fe20008000000 */
[----:B------:R4:W-:Y:S01]  /*2010*/  UTMALDG.3D.2CTA [UR16], [UR32], desc[UR28] ;  /* 0x00001c10200075b4 */ /* 0x0009e20008211000 */
[----:B------:R-:W-:Y:S01]  /*2020*/  UIADD3 UR26, UPT, UPT, UR26, 0x1, URZ ;  /* 0x000000011a1a7890 */ /* 0x000fe2000fffe0ff */
[----:B------:R-:W-:-:S03]  /*2030*/  UMOV UR34, UR14 ;  /* 0x0000000e00227c82 */ /* 0x000fc60008000000 */
[----:B------:R-:W-:Y:S01]  /*2040*/  UISETP.NE.AND UP0, UPT, UR26, UR27, UPT ;  /* 0x0000001b1a00728c */ /* 0x000fe2000bf05270 */
[----:B------:R4:W-:Y:S08]  /*2050*/  UTMALDG.3D.2CTA [UR8], [UR30], desc[UR28] ;  /* 0x00001c081e0075b4 */ /* 0x0009f00008211000 */
[----:B----4-:R-:W-:Y:S05]  /*2060*/  BRA.U UP0, `(.L_x_39) ;  /* 0xfffffffd00487547 */ /* 0x010fea000b83ffff */
.L_x_33:
[C---:B-1----:R-:W-:Y:S01]  /*2070*/  LEA R2, R14.reuse, UR5, 0x3 ;  /* 0x000000050e027c11 */ /* 0x042fe2000f8e18ff */
[----:B------:R-:W-:Y:S01]  /*2080*/  NOP ;  /* 0x0000000000007918 */ /* 0x000fe20000000000 */
[----:B--2---:R-:W-:Y:S02]  /*2090*/  SHF.L.U32 R3, R13, 0x1f, RZ ;  /* 0x0000001f0d037819 */ /* 0x004fe400000006ff */
[----:B------:R-:W-:Y:S02]  /*20a0*/  LEA R4, R14, UR5, 0x4 ;  /* 0x000000050e047c11 */ /* 0x000fe4000f8e20ff */
[----:B------:R-:W1:Y:S02]  /*20b0*/  SYNCS.PHASECHK.TRANS64.TRYWAIT P0, [R2+URZ+0xe0], R3 ;  /* 0x0000e003020075a7 */ /* 0x000e6400080011ff */
[----:B-1----:R-:W-:Y:S05]  /*20c0*/  @!P0 BRA `(.L_x_40) ;  /* 0x0000008800488947 */ /* 0x002fea0003800000 */
.L_x_140:
[----:B------:R-:W2:Y:S01]  /*20d0*/  LDS.128 R4, [R4+0x170] ;  /* 0x0001700004047984 */ /* 0x000ea20000000c00 */
[----:B------:R-:W-:Y:S01]  /*20e0*/  ISETP.GE.AND P0, PT, R94, 0x1, PT ;  /* 0x000000015e00780c */ /* 0x000fe20003f06270 */
[----:B-1----:R-:W-:Y:S01]  /*20f0*/  VIADD R2, R2, 0xf0 ;  /* 0x000000f002027836 */ /* 0x002fe20000000000 */
[----:B------:R-:W-:Y:S01]  /*2100*/  @!PT LDS RZ, [RZ] ;  /* 0x00000000fffff984 */ /* 0x000fe20000000800 */
[----:B------:R-:W-:Y:S01]  /*2110*/  @!PT LDS RZ, [RZ] ;  /* 0x00000000fffff984 */ /* 0x000fe20000000800 */
[----:B------:R-:W-:Y:S01]  /*2120*/  @!PT LDS RZ, [RZ] ;  /* 0x00000000fffff984 */ /* 0x000fe20000000800 */
[----:B------:R-:W-:Y:S01]  /*2130*/  @!PT LDS RZ, [RZ] ;  /* 0x00000000fffff984 */ /* 0x000fe20000000800 */
[----:B------:R1:W-:Y:S06]  /*2140*/  MEMBAR.ALL.CTA ;  /* 0x0000000000007992 */ /* 0x0003ec0000008000 */
[----:B-1----:R-:W1:Y:S01]  /*2150*/  FENCE.VIEW.ASYNC.S ;  /* 0x00000000000073c6 */ /* 0x002e620000000000 */
[----:B------:R-:W-:-:S04]  /*2160*/  PRMT R2, RZ, 0x654, R2 ;  /* 0x00000654ff027816 */ /* 0x000fc80000000002 */
[----:B-1----:R1:W-:Y:S01]  /*2170*/  SYNCS.ARRIVE.TRANS64.RED.A1T0 RZ, [R2+URZ], RZ ;  /* 0x000000ff02ff79a7 */ /* 0x0023e200081004ff */
[----:B--2---:R-:W-:-:S13]  /*2180*/  LOP3.LUT P2, RZ, R6, 0x1, RZ, 0xc0, !PT ;  /* 0x0000000106ff7812 */ /* 0x004fda000784c0ff */
[----:B------:R-:W-:Y:S01]  /*2190*/  @P2 SHF.R.U32.HI R3, RZ, 0x10, R5 ;  /* 0x00000010ff032819 */ /* 0x000fe20000011605 */
[----:B------:R-:W-:Y:S01]  /*21a0*/  VOTEU.ANY UP0, P2 ;  /* 0x0000000000ff7886 */ /* 0x000fe20001000100 */
[----:B------:R-:W-:Y:S02]  /*21b0*/  @P2 MOV R11, R4 ;  /* 0x00000004000b2202 */ /* 0x000fe40000000f00 */
[----:B------:R-:W-:Y:S02]  /*21c0*/  @P2 R2UR.BROADCAST UR8, R3 ;  /* 0x00000000030822ca */ /* 0x000fe400008e0000 */
[----:B------:R-:W-:-:S11]  /*21d0*/  @P2 LOP3.LUT R8, R5, 0xffff, RZ, 0xc0, !PT ;  /* 0x0000ffff05082812 */ /* 0x000fd600078ec0ff */
[----:B------:R-:W-:Y:S01]  /*21e0*/  @UP0 UMOV UR36, UR8 ;  /* 0x0000000800240c82 */ /* 0x000fe20008000000 */
[----:B-1----:R-:W-:Y:S05]  /*21f0*/  @!P0 BRA `(.L_x_41) ;  /* 0x0000000000b88947 */ /* 0x002fea0003800000 */
[----:B------:R-:W3:Y:S01]  /*2200*/  LDC.64 R4, c[0x0][0xb18] ;  /* 0x0002c600ff047b82 */ /* 0x000ee20000000a00 */
[----:B------:R-:W-:-:S07]  /*2210*/  ISETP.NE.AND P3, PT, R94, 0x1, PT ;  /* 0x000000015e00780c */ /* 0x000fce0003f65270 */
[----:B------:R-:W1:Y:S08]  /*2220*/  LDC.64 R6, c[0x0][0xb10] ;  /* 0x0002c400ff067b82 */ /* 0x000e700000000a00 */
[----:B------:R-:W2:Y:S08]  /*2230*/  LDC R18, c[0x0][0xb20] ;  /* 0x0002c800ff127b82 */ /* 0x000eb00000000800 */
[----:B------:R-:W4:Y:S01]  /*2240*/  LDC R20, c[0x0][0xb0c] ;  /* 0x0002c300ff147b82 */ /* 0x000f220000000800 */
[----:B---3--:R-:W-:Y:S01]  /*2250*/  IMAD.HI.U32 R19, R0, R5, RZ ;  /* 0x0000000500137227 */ /* 0x008fe200078e00ff */
[----:B------:R-:W-:-:S03]  /*2260*/  ISETP.NE.AND P0, PT, R4, 0x1, PT ;  /* 0x000000010400780c */ /* 0x000fc60003f05270 */
[----:B------:R-:W-:-:S03]  /*2270*/  IMAD.HI.U32 R5, R8, R5, RZ ;  /* 0x0000000508057227 */ /* 0x000fc600078e00ff */
[----:B------:R-:W3:Y:S01]  /*2280*/  LDC.64 R2, c[0x0][0xb28] ;  /* 0x0002ca00ff027b82 */ /* 0x000ee20000000a00 */
[----:B-1----:R-:W-:-:S04]  /*2290*/  IMAD.HI.U32 R22, R9, R6, RZ ;  /* 0x0000000609167227 */ /* 0x002fc800078e00ff */
[----:B------:R-:W-:Y:S01]  /*22a0*/  IMAD.HI.U32 R24, R11, R6, RZ ;  /* 0x000000060b187227 */ /* 0x000fe200078e00ff */
[----:B------:R-:W-:Y:S02]  /*22b0*/  SHF.R.U32.HI R22, RZ, R7, R22 ;  /* 0x00000007ff167219 */ /* 0x000fe40000011616 */
[-C--:B--2---:R-:W-:Y:S02]  /*22c0*/  SHF.R.U32.HI R19, RZ, R18.reuse, R19 ;  /* 0x00000012ff137219 */ /* 0x084fe40000011613 */
[----:B------:R-:W-:Y:S02]  /*22d0*/  SHF.R.U32.HI R5, RZ, R18, R5 ;  /* 0x00000012ff057219 */ /* 0x000fe40000011605 */
[----:B------:R-:W-:Y:S02]  /*22e0*/  SEL R19, R0, R19, !P0 ;  /* 0x0000001300137207 */ /* 0x000fe40004000000 */
[----:B------:R-:W-:Y:S02]  /*22f0*/  SHF.R.U32.HI R24, RZ, R7, R24 ;  /* 0x00000007ff187219 */ /* 0x000fe40000011618 */
[----:B----4-:R-:W-:-:S02]  /*2300*/  ISETP.NE.AND P1, PT, R20, 0x1, PT ;  /* 0x000000011400780c */ /* 0x010fc40003f25270 */
[----:B------:R-:W-:Y:S02]  /*2310*/  SEL R5, R8, R5, !P0 ;  /* 0x0000000508057207 */ /* 0x000fe40004000000 */
[----:B------:R-:W-:Y:S02]  /*2320*/  SEL R21, R9, R22, !P1 ;  /* 0x0000001609157207 */ /* 0x000fe40004800000 */
[----:B------:R-:W-:Y:S01]  /*2330*/  SEL R7, R11, R24, !P1 ;  /* 0x000000180b077207 */ /* 0x000fe20004800000 */
[----:B---3--:R-:W-:-:S04]  /*2340*/  IMAD.HI.U32 R22, R19, R2, RZ ;  /* 0x0000000213167227 */ /* 0x008fc800078e00ff */
[----:B------:R-:W-:Y:S01]  /*2350*/  IMAD.HI.U32 R6, R21, R2, RZ ;  /* 0x0000000215067227 */ /* 0x000fe200078e00ff */
[----:B------:R-:W-:-:S04]  /*2360*/  @P3 SHF.R.U32.HI R19, RZ, R3, R22 ;  /* 0x00000003ff133219 */ /* 0x000fc80000011616 */
[----:B------:R-:W-:Y:S01]  /*2370*/  @P3 SHF.R.U32.HI R21, RZ, R3, R6 ;  /* 0x00000003ff153219 */ /* 0x000fe20000011606 */
[----:B------:R-:W-:-:S04]  /*2380*/  IMAD R19, R94, R19, RZ ;  /* 0x000000135e137224 */ /* 0x000fc800078e02ff */
[----:B------:R-:W-:Y:S01]  /*2390*/  IMAD R6, R94, R21, RZ ;  /* 0x000000155e067224 */ /* 0x000fe200078e02ff */
[C---:B------:R-:W-:Y:S02]  /*23a0*/  ISETP.GE.AND P0, PT, R5.reuse, R19, PT ;  /* 0x000000130500720c */ /* 0x040fe40003f06270 */
[----:B------:R-:W-:Y:S02]  /*23b0*/  IADD3 R19, PT, PT, -R5, RZ, RZ ;  /* 0x000000ff05137210 */ /* 0x000fe40007ffe1ff */
[----:B------:R-:W-:Y:S01]  /*23c0*/  ISETP.GE.OR P0, PT, R7, R6, P0 ;  /* 0x000000060700720c */ /* 0x000fe20000706670 */
[----:B------:R-:W-:-:S04]  /*23d0*/  IMAD.HI.U32 R6, R5, R2, RZ ;  /* 0x0000000205067227 */ /* 0x000fc800078e00ff */
[----:B------:R-:W-:Y:S01]  /*23e0*/  IMAD R8, R4, R19, R8 ;  /* 0x0000001304087224 */ /* 0x000fe200078e0208 */
[----:B------:R-:W-:-:S04]  /*23f0*/  SHF.R.U32.HI R6, RZ, R3, R6 ;  /* 0x00000003ff067219 */ /* 0x000fc80000011606 */
[----:B------:R-:W-:-:S03]  /*2400*/  SEL R6, R5, R6, !P3 ;  /* 0x0000000605067207 */ /* 0x000fc60005800000 */
[----:B------:R-:W-:-:S04]  /*2410*/  @!P0 IMAD.HI.U32 R18, R7, R2, RZ ;  /* 0x0000000207128227 */ /* 0x000fc800078e00ff */
[----:B------:R-:W-:Y:S01]  /*2420*/  IMAD.MOV R2, RZ, RZ, -R6 ;  /* 0x000000ffff027224 */ /* 0x000fe200078e0a06 */
[----:B------:R-:W-:-:S03]  /*2430*/  @!P0 SHF.R.U32.HI R18, RZ, R3, R18 ;  /* 0x00000003ff128219 */ /* 0x000fc60000011612 */
[----:B------:R-:W-:Y:S01]  /*2440*/  IMAD R2, R94, R2, R5 ;  /* 0x000000025e027224 */ /* 0x000fe200078e0205 */
        /* <DEDUP_REMOVED lines=9> */
.L_x_41:
[----:B------:R-:W1:Y:S02]  /*24e0*/  LDCU UR8, c[0x0][0xb30] ;  /* 0x00016600ff0877ac */ /* 0x000e640008000800 */
[----:B-1----:R-:W-:-:S09]  /*24f0*/  UISETP.NE.AND UP0, UPT, UR8, 0x1, UPT ;  /* 0x000000010800788c */ /* 0x002fd2000bf05270 */
[----:B------:R-:W-:Y:S05]  /*2500*/  BRA.U UP0, `(.L_x_42) ;  /* 0x0000000100407547 */ /* 0x000fea000b800000 */
[----:B------:R-:W1:Y:S08]  /*2510*/  LDC.64 R4, c[0x0][0xb10] ;  /* 0x0002c400ff047b82 */ /* 0x000e700000000a00 */
[----:B------:R-:W2:Y:S08]  /*2520*/  LDC.64 R2, c[0x0][0xb18] ;  /* 0x0002c600ff027b82 */ /* 0x000eb00000000a00 */
[----:B------:R-:W4:Y:S08]  /*2530*/  LDC R6, c[0x0][0xb20] ;  /* 0x0002c800ff067b82 */ /* 0x000f300000000800 */
[----:B------:R-:W3:Y:S01]  /*2540*/  LDC R18, c[0x0][0xb0c] ;  /* 0x0002c300ff127b82 */ /* 0x000ee20000000800 */
[----:B-1----:R-:W-:-:S05]  /*2550*/  IMAD.HI.U32 R4, R11, R4, RZ ;  /* 0x000000040b047227 */ /* 0x002fca00078e00ff */
[----:B------:R-:W-:Y:S01]  /*2560*/  SHF.R.U32.HI R4, RZ, R5, R4 ;  /* 0x00000005ff047219 */ /* 0x000fe20000011604 */
[----:B--2---:R-:W-:Y:S01]  /*2570*/  IMAD.HI.U32 R3, R8, R3, RZ ;  /* 0x0000000308037227 */ /* 0x004fe200078e00ff */
[----:B------:R-:W-:-:S04]  /*2580*/  ISETP.NE.AND P0, PT, R2, 0x1, PT ;  /* 0x000000010200780c */ /* 0x000fc80003f05270 */
[----:B----4-:R-:W-:-:S04]  /*2590*/  SHF.R.U32.HI R3, RZ, R6, R3 ;  /* 0x00000006ff037219 */ /* 0x010fc80000011603 */
[----:B------:R-:W-:Y:S02]  /*25a0*/  SEL R3, R8, R3, !P0 ;  /* 0x0000000308037207 */ /* 0x000fe40004000000 */
[----:B---3--:R-:W-:-:S04]  /*25b0*/  ISETP.NE.AND P1, PT, R18, 0x1, PT ;  /* 0x000000011200780c */ /* 0x008fc80003f25270 */
[----:B------:R-:W-:-:S05]  /*25c0*/  SEL R4, R11, R4, !P1 ;  /* 0x000000040b047207 */ /* 0x000fca0004800000 */
[----:B------:R-:W-:Y:S02]  /*25d0*/  IMAD.IADD R5, R3, 0x1, -R4 ;  /* 0x0000000103057824 */ /* 0x000fe400078e0a04 */
[----:B------:R-:W-:Y:S02]  /*25e0*/  IMAD.IADD R3, R4, 0x1, -R3 ;  /* 0x0000000104037824 */ /* 0x000fe400078e0a03 */
[----:B------:R-:W-:Y:S02]  /*25f0*/  IMAD R11, R5, R18, R11 ;  /* 0x00000012050b7224 */ /* 0x000fe400078e020b */
[----:B------:R-:W-:-:S07]  /*2600*/  IMAD R8, R3, R2, R8 ;  /* 0x0000000203087224 */ /* 0x000fce00078e0208 */
.L_x_42:
[----:B------:R-:W-:Y:S01]  /*2610*/  VIADD R14, R14, 0x1 ;  /* 0x000000010e0e7836 */ /* 0x000fe20000000000 */
[----:B------:R-:W-:Y:S01]  /*2620*/  UPLOP3.LUT UP5, UPT, UPT, UPT, UPT, 0x80, 0x8 ;  /* 0x000000000008789c */ /* 0x000fe20003faf070 */
[----:B------:R-:W-:Y:S02]  /*2630*/  IMAD.IADD R19, R11, 0x1, R120 ;  /* 0x000000010b137824 */ /* 0x000fe400078e0278 */
[----:B------:R-:W-:Y:S01]  /*2640*/  IMAD.IADD R18, R8, 0x1, R67 ;  /* 0x0000000108127824 */ /* 0x000fe200078e0243 */
[----:B------:R-:W-:-:S04]  /*2650*/  ISETP.NE.AND P0, PT, R14, 0x2, PT ;  /* 0x000000020e00780c */ /* 0x000fc80003f05270 */
[----:B------:R-:W-:Y:S02]  /*2660*/  SEL R2, RZ, 0x1, P0 ;  /* 0x00000001ff027807 */ /* 0x000fe40000000000 */
[----:B------:R-:W-:Y:S02]  /*2670*/  SEL R14, R14, RZ, P0 ;  /* 0x000000ff0e0e7207 */ /* 0x000fe40000000000 */
[----:B------:R-:W-:Y:S01]  /*2680*/  LOP3.LUT R13, R13, R2, RZ, 0x3c, !PT ;  /* 0x000000020d0d7212 */ /* 0x000fe200078e3cff */
[----:B------:R-:W-:Y:S06]  /*2690*/  @P2 BRA `(.L_x_43) ;  /* 0xfffffff000542947 */ /* 0x000fec000383ffff */
[----:B------:R-:W-:Y:S01]  /*26a0*/  UIADD3 UR5, UPT, UPT, UR5, 0x50, URZ ;  /* 0x0000005005057890 */ /* 0x000fe2000fffe0ff */
[----:B------:R-:W-:-:S03]  /*26b0*/  SHF.L.U32 R3, R15, 0x1f, RZ ;  /* 0x0000001f0f037819 */ /* 0x000fc600000006ff */
[----:B------:R-:W-:-:S09]  /*26c0*/  ULEA UR4, UR14, UR5, 0x3 ;  /* 0x000000050e047291 */ /* 0x000fd2000f8e18ff */
[----:B------:R-:W1:Y:S02]  /*26d0*/  SYNCS.PHASECHK.TRANS64.TRYWAIT P0, [UR4], R3 ;  /* 0x00000003ff0075a7 */ /* 0x000e640008001104 */
[----:B-1----:R-:W-:Y:S05]  /*26e0*/  @!P0 BRA `(.L_x_44) ;  /* 0x0000008000d48947 */ /* 0x002fea0003800000 */
.L_x_142:
[----:B------:R-:W-:-:S04]  /*26f0*/  UIADD3 UR6, UPT, UPT, UR14, 0x1, URZ ;  /* 0x000000010e067890 */ /* 0x000fc8000fffe0ff */
[----:B------:R-:W-:-:S04]  /*2700*/  UISETP.NE.AND UP0, UPT, UR6, 0xa, UPT ;  /* 0x0000000a0600788c */ /* 0x000fc8000bf05270 */
[----:B------:R-:W-:Y:S02]  /*2710*/  USEL UR7, URZ, 0x1, UP0 ;  /* 0x00000001ff077887 */ /* 0x000fe40008000000 */
[----:B------:R-:W-:-:S04]  /*2720*/  USEL UR6, UR6, URZ, UP0 ;  /* 0x000000ff06067287 */ /* 0x000fc80008000000 */
[----:B------:R-:W-:Y:S01]  /*2730*/  ULEA UR4, UR6, UR5, 0x3 ;  /* 0x0000000506047291 */ /* 0x000fe2000f8e18ff */
[----:B------:R-:W-:-:S04]  /*2740*/  LOP3.LUT R2, R15, UR7, RZ, 0x3c, !PT ;  /* 0x000000070f027c12 */ /* 0x000fc8000f8e3cff */
[----:B-1----:R-:W-:-:S04]  /*2750*/  SHF.L.U32 R3, R2, 0x1f, RZ ;  /* 0x0000001f02037819 */ /* 0x002fc800000006ff */
[----:B------:R-:W1:Y:S02]  /*2760*/  SYNCS.PHASECHK.TRANS64.TRYWAIT P0, [UR4], R3 ;  /* 0x00000003ff0075a7 */ /* 0x000e640008001104 */
[----:B-1----:R-:W-:Y:S05]  /*2770*/  @!P0 BRA `(.L_x_45) ;  /* 0x0000008000c88947 */ /* 0x002fea0003800000 */
.L_x_144:
        /* <DEDUP_REMOVED lines=9> */
.L_x_146:
        /* <DEDUP_REMOVED lines=9> */
.L_x_148:
        /* <DEDUP_REMOVED lines=9> */
.L_x_150:
        /* <DEDUP_REMOVED lines=9> */
.L_x_152:
        /* <DEDUP_REMOVED lines=9> */
.L_x_154:
        /* <DEDUP_REMOVED lines=9> */
.L_x_156:
        /* <DEDUP_REMOVED lines=9> */
.L_x_158:
[----:B------:R-:W-:-:S04]  /*2b70*/  UIADD3 UR6, UPT, UPT, UR6, 0x1, URZ ;  /* 0x0000000106067890 */ /* 0x000fc8000fffe0ff */
[----:B------:R-:W-:-:S04]  /*2b80*/  UISETP.NE.AND UP0, UPT, UR6, 0xa, UPT ;  /* 0x0000000a0600788c */ /* 0x000fc8000bf05270 */
[----:B------:R-:W-:Y:S02]  /*2b90*/  USEL UR4, URZ, 0x1, UP0 ;  /* 0x00000001ff047887 */ /* 0x000fe40008000000 */
[----:B------:R-:W-:-:S04]  /*2ba0*/  USEL UR6, UR6, URZ, UP0 ;  /* 0x000000ff06067287 */ /* 0x000fc80008000000 */
[----:B------:R-:W-:Y:S01]  /*2bb0*/  ULEA UR6, UR6, UR5, 0x3 ;  /* 0x0000000506067291 */ /* 0x000fe2000f8e18ff */
[----:B-1----:R-:W-:-:S04]  /*2bc0*/  LOP3.LUT R3, R2, UR4, RZ, 0x3c, !PT ;  /* 0x0000000402037c12 */ /* 0x002fc8000f8e3cff */
[----:B------:R-:W-:Y:S01]  /*2bd0*/  SHF.L.U32 R3, R3, 0x1f, RZ ;  /* 0x0000001f03037819 */ /* 0x000fe200000006ff */
[----:B---3--:R-:W-:-:S07]  /*2be0*/  IMAD.U32 R0, RZ, RZ, UR6 ;  /* 0x00000006ff007e24 */ /* 0x008fce000f8e00ff */
.L_x_53:
[----:B-1----:R1:W2:Y:S02]  /*2bf0*/  SYNCS.PHASECHK.TRANS64.TRYWAIT P0, [R0+URZ], R3 ;  /* 0x00000003000075a7 */ /* 0x0022a400080011ff */
[----:B--2---:R-:W-:Y:S05]  /*2c00*/  @!P0 NANOSLEEP.SYNCS 0x989680 ;  /* 0x009896800000895d */ /* 0x004fea0003900000 */
[----:B------:R-:W2:Y:S02]  /*2c10*/  @!P0 SYNCS.PHASECHK.TRANS64 P0, [R0+URZ], R3 ;  /* 0x00000003000085a7 */ /* 0x000ea400080010ff */
[----:B--2---:R-:W-:Y:S05]  /*2c20*/  @P0 EXIT ;  /* 0x000000000000094d */ /* 0x004fea0003800000 */
[----:B------:R-:W-:Y:S05]  /*2c30*/  BRA `(.L_x_53) ;  /* 0xfffffffc00ec7947 */ /* 0x000fea000383ffff */
.L_x_23:
[----:B------:R-:W-:-:S04]  /*2c40*/  UISETP.NE.AND UP1, UPT, UR4, URZ, UPT ;  /* 0x000000ff0400728c */ /* 0x000fc8000bf25270 */
[----:B------:R-:W-:-:S09]  /*2c50*/  UISETP.NE.OR UP1, UPT, UR7, 0x1, UP1 ;  /* 0x000000010700788c */ /* 0x000fd20008f25670 */
[----:B------:R-:W-:Y:S05]  /*2c60*/  BRA.U UP1, `(.L_x_54) ;  /* 0x00000005014c7547 */ /* 0x000fea000b800000 */
[----:B------:R-:W-:Y:S01]  /*2c70*/  HFMA2 R11, -RZ, RZ, 0, 0 ;  /* 0x00000000ff0b7431 */ /* 0x000fe200000001ff */
[----:B------:R-:W-:Y:S01]  /*2c80*/  ISETP.GE.U32.AND P2, PT, R10, 0x2, PT ;  /* 0x000000020a00780c */ /* 0x000fe20003f46070 */
[----:B------:R-:W-:Y:S01]  /*2c90*/  IMAD.MOV.U32 R12, RZ, RZ, 0x1 ;  /* 0x00000001ff0c7424 */ /* 0x000fe200078e00ff */
[----:B------:R-:W-:Y:S01]  /*2ca0*/  CS2R R8, SRZ ;  /* 0x0000000000087805 */ /* 0x000fe2000001ff00 */
[----:B------:R-:W-:Y:S01]  /*2cb0*/  IMAD.MOV.U32 R3, RZ, RZ, RZ ;  /* 0x000000ffff037224 */ /* 0x000fe200078e00ff */
[----:B------:R-:W-:Y:S01]  /*2cc0*/  UMOV UR6, 0x400 ;  /* 0x0000040000067882 */ /* 0x000fe20000000000 */
[----:B------:R-:W-:Y:S01]  /*2cd0*/  UMOV UR7, URZ ;  /* 0x000000ff00077c82 */ /* 0x000fe20008000000 */
[----:B------:R-:W-:-:S12]  /*2ce0*/  ULEA UR6, UR4, UR6, 0x18 ;  /* 0x0000000604067291 */ /* 0x000fd8000f8ec0ff */
.L_x_58:
[----:B------:R-:W-:Y:S02]  /*2cf0*/  LEA R0, R3, UR6, 0x3 ;  /* 0x0000000603007c11 */ /* 0x000fe4000f8e18ff */
[----:B------:R-:W-:-:S03]  /*2d00*/  SHF.L.U32 R5, R8, 0x1f, RZ ;  /* 0x0000001f08057819 */ /* 0x000fc600000006ff */
[----:B------:R-:W-:Y:S01]  /*2d10*/  VIADD R4, R0, 0x150 ;  /* 0x0000015000047836 */ /* 0x000fe20000000000 */
[----:B------:R-:W1:Y:S02]  /*2d20*/  SYNCS.PHASECHK.TRANS64.TRYWAIT P0, [R0+URZ+0x140], R5 ;  /* 0x00014005000075a7 */ /* 0x000e6400080011ff */
[----:B-1----:R-:W-:Y:S05]  /*2d30*/  @!P0 BRA `(.L_x_55) ;  /* 0x0000008000188947 */ /* 0x002fea0003800000 */
.L_x_159:
[----:B------:R-:W-:Y:S01]  /*2d40*/  ULEA UR5, UR7, UR6, 0x3 ;  /* 0x0000000607057291 */ /* 0x000fe2000f8e18ff */
[----:B------:R-:W-:Y:S01]  /*2d50*/  PRMT R4, RZ, 0x654, R4 ;  /* 0x00000654ff047816 */ /* 0x000fe20000000004 */
[----:B-1----:R-:W-:Y:S01]  /*2d60*/  @!P2 IMAD.MOV.U32 R5, RZ, RZ, 0x10 ;  /* 0x00000010ff05a424 */ /* 0x002fe200078e00ff */
[----:B------:R-:W-:Y:S01]  /*2d70*/  SHF.L.U32 R7, R12, 0x1f, RZ ;  /* 0x0000001f0c077819 */ /* 0x000fe200000006ff */
[----:B------:R-:W-:Y:S01]  /*2d80*/  UIADD3 UR4, UPT, UPT, UR5, 0xe0, URZ ;  /* 0x000000e005047890 */ /* 0x000fe2000fffe0ff */
[----:B------:R1:W-:Y:S05]  /*2d90*/  SYNCS.ARRIVE.TRANS64.RED.A1T0 RZ, [R4+URZ], RZ ;  /* 0x000000ff04ff79a7 */ /* 0x0003ea00081004ff */
[----:B------:R-:W-:Y:S01]  /*2da0*/  IMAD.U32 R13, RZ, RZ, UR4 ;  /* 0x00000004ff0d7e24 */ /* 0x000fe2000f8e00ff */
[----:B------:R-:W2:Y:S04]  /*2db0*/  SYNCS.PHASECHK.TRANS64.TRYWAIT P0, [UR5+0xf0], R7 ;  /* 0x0000f007ff0075a7 */ /* 0x000ea80008001105 */
[----:B------:R-:W-:Y:S01]  /*2dc0*/  PRMT R13, R10, 0x654, R13 ;  /* 0x000006540a0d7816 */ /* 0x000fe2000000000d */
[----:B-12---:R-:W-:Y:S06]  /*2dd0*/  @!P0 BRA `(.L_x_56) ;  /* 0x0000008000048947 */ /* 0x006fec0003800000 */
.L_x_161:
[----:B------:R-:W-:Y:S01]  /*2de0*/  ULEA UR4, UR7, UR6, 0x4 ;  /* 0x0000000607047291 */ /* 0x000fe2000f8e20ff */
[----:B------:R-:W-:Y:S01]  /*2df0*/  SEL R2, R13, R2, !P2 ;  /* 0x000000020d027207 */ /* 0x000fe20005000000 */
[----:B------:R-:W-:Y:S01]  /*2e00*/  UIADD3 UR5, UPT, UPT, UR5, 0xe0, URZ ;  /* 0x000000e005057890 */ /* 0x000fe2000fffe0ff */
[----:B-1----:R-:W-:Y:S01]  /*2e10*/  LEA R0, R11, UR6, 0x3 ;  /* 0x000000060b007c11 */ /* 0x002fe2000f8e18ff */
[----:B------:R-:W-:Y:S01]  /*2e20*/  UIADD3 UR4, UPT, UPT, UR4, 0x170, URZ ;  /* 0x0000017004047890 */ /* 0x000fe2000fffe0ff */
[----:B------:R1:W-:Y:S01]  /*2e30*/  @!P2 SYNCS.ARRIVE.TRANS64.RED RZ, [R2+URZ], R5 ;  /* 0x0000000502ffa9a7 */ /* 0x0003e200080004ff */
[----:B------:R-:W-:Y:S01]  /*2e40*/  UIADD3 UR7, UPT, UPT, UR7, 0x1, URZ ;  /* 0x0000000107077890 */ /* 0x000fe2000fffe0ff */
[----:B------:R-:W-:-:S03]  /*2e50*/  VIADD R3, R3, 0x1 ;  /* 0x0000000103037836 */ /* 0x000fc60000000000 */
[----:B------:R-:W-:Y:S02]  /*2e60*/  UISETP.NE.AND UP0, UPT, UR7, 0x2, UPT ;  /* 0x000000020700788c */ /* 0x000fe4000bf05270 */
[----:B------:R-:W-:Y:S01]  /*2e70*/  ISETP.NE.AND P0, PT, R3, 0x2, PT ;  /* 0x000000020300780c */ /* 0x000fe20003f05270 */
[----:B------:R-:W-:Y:S06]  /*2e80*/  UGETNEXTWORKID.BROADCAST [UR4], [UR5] ;  /* 0x00000000040073ca */ /* 0x000fec0008000100 */
[----:B------:R-:W-:Y:S02]  /*2e90*/  USEL UR4, URZ, 0x1, UP0 ;  /* 0x00000001ff047887 */ /* 0x000fe40008000000 */
[----:B------:R-:W-:-:S04]  /*2ea0*/  USEL UR7, UR7, URZ, UP0 ;  /* 0x000000ff07077287 */ /* 0x000fc80008000000 */
[----:B------:R-:W-:Y:S02]  /*2eb0*/  LOP3.LUT R12, R12, UR4, RZ, 0x3c, !PT ;  /* 0x000000040c0c7c12 */ /* 0x000fe4000f8e3cff */
[----:B-1----:R-:W-:-:S04]  /*2ec0*/  SHF.L.U32 R5, R9, 0x1f, RZ ;  /* 0x0000001f09057819 */ /* 0x002fc800000006ff */
[----:B------:R-:W1:Y:S02]  /*2ed0*/  SYNCS.PHASECHK.TRANS64.TRYWAIT P1, [R0+URZ+0xe0], R5 ;  /* 0x0000e005000075a7 */ /* 0x000e6400080211ff */
[----:B-1----:R-:W-:Y:S05]  /*2ee0*/  @!P1 BRA `(.L_x_57) ;  /* 0x0000007c00d89947 */ /* 0x002fea0003800000 */
.L_x_162:
[----:B------:R-:W-:Y:S01]  /*2ef0*/  LEA R4, R11, UR6, 0x4 ;  /* 0x000000060b047c11 */ /* 0x000fe2000f8e20ff */
[----:B-1----:R-:W-:Y:S01]  /*2f00*/  VIADD R0, R0, 0xf0 ;  /* 0x000000f000007836 */ /* 0x002fe20000000000 */
[----:B------:R-:W-:Y:S01]  /*2f10*/  SEL R3, R3, RZ, P0 ;  /* 0x000000ff03037207 */ /* 0x000fe20000000000 */
[----:B------:R-:W-:-:S03]  /*2f20*/  VIADD R11, R11, 0x1 ;  /* 0x000000010b0b7836 */ /* 0x000fc60000000000 */
[----:B------:R-:W1:Y:S01]  /*2f30*/  LDS.128 R4, [R4+0x170] ;  /* 0x0001700004047984 */ /* 0x000e620000000c00 */
[----:B------:R-:W-:Y:S02]  /*2f40*/  PRMT R0, RZ, 0x654, R0 ;  /* 0x00000654ff007816 */ /* 0x000fe40000000000 */
[C---:B------:R-:W-:Y:S01]  /*2f50*/  ISETP.NE.AND P1, PT, R11.reuse, 0x2, PT ;  /* 0x000000020b00780c */ /* 0x040fe20003f25270 */
[----:B------:R-:W-:Y:S01]  /*2f60*/  @!PT LDS RZ, [RZ] ;  /* 0x00000000fffff984 */ /* 0x000fe20000000800 */
[----:B------:R-:W-:Y:S01]  /*2f70*/  @!PT LDS RZ, [RZ] ;  /* 0x00000000fffff984 */ /* 0x000fe20000000800 */
[----:B------:R-:W-:Y:S01]  /*2f80*/  @!PT LDS RZ, [RZ] ;  /* 0x00000000fffff984 */ /* 0x000fe20000000800 */
[----:B------:R-:W-:Y:S01]  /*2f90*/  @!PT LDS RZ, [RZ] ;  /* 0x00000000fffff984 */ /* 0x000fe20000000800 */
[----:B------:R2:W-:Y:S06]  /*2fa0*/  MEMBAR.ALL.CTA ;  /* 0x0000000000007992 */ /* 0x0005ec0000008000 */
[----:B--2---:R-:W2:Y:S01]  /*2fb0*/  FENCE.VIEW.ASYNC.S ;  /* 0x00000000000073c6 */ /* 0x004ea20000000000 */
[----:B------:R-:W-:Y:S01]  /*2fc0*/  SEL R11, R11, RZ, P1 ;  /* 0x000000ff0b0b7207 */ /* 0x000fe20000800000 */
[----:B--2---:R2:W-:Y:S01]  /*2fd0*/  SYNCS.ARRIVE.TRANS64.RED.A1T0 RZ, [R0+URZ], RZ ;  /* 0x000000ff00ff79a7 */ /* 0x0045e200081004ff */
[----:B-1----:R-:W-:-:S02]  /*2fe0*/  LOP3.LUT P3, RZ, R6, 0x1, RZ, 0xc0, !PT ;  /* 0x0000000106ff7812 */ /* 0x002fc4000786c0ff */
[----:B------:R-:W-:-:S04]  /*2ff0*/  SEL R5, RZ, 0x1, P0 ;  /* 0x00000001ff057807 */ /* 0x000fc80000000000 */
[----:B------:R-:W-:Y:S02]  /*3000*/  LOP3.LUT R8, R8, R5, RZ, 0x3c, !PT ;  /* 0x0000000508087212 */ /* 0x000fe400078e3cff */
[----:B--2---:R-:W-:-:S04]  /*3010*/  SEL R0, RZ, 0x1, P1 ;  /* 0x00000001ff007807 */ /* 0x004fc80000800000 */
[----:B------:R-:W-:Y:S01]  /*3020*/  LOP3.LUT R9, R9, R0, RZ, 0x3c, !PT ;  /* 0x0000000009097212 */ /* 0x000fe200078e3cff */
[----:B------:R-:W-:Y:S06]  /*3030*/  @P3 BRA `(.L_x_58) ;  /* 0xfffffffc002c3947 */ /* 0x000fec000383ffff */
[----:B------:R-:W-:Y:S01]  /*3040*/  ULEA UR5, UR7, UR6, 0x3 ;  /* 0x0000000607057291 */ /* 0x000fe2000f8e18ff */
[----:B------:R-:W-:-:S08]  /*3050*/  SHF.L.U32 R3, R12, 0x1f, RZ ;  /* 0x0000001f0c037819 */ /* 0x000fd000000006ff */
[----:B------:R-:W1:Y:S02]  /*3060*/  SYNCS.PHASECHK.TRANS64 P0, [UR5+0xf0], R3 ;  /* 0x0000f003ff0075a7 */ /* 0x000e640008001005 */
[----:B-1----:R-:W-:Y:S05]  /*3070*/  @P0 BRA `(.L_x_59) ;  /* 0x0000000000080947 */ /* 0x002fea0003800000 */
[----:B------:R-:W1:Y:S02]  /*3080*/  SYNCS.PHASECHK.TRANS64.TRYWAIT P0, [UR5+0xf0], R3 ;  /* 0x0000f003ff0075a7 */ /* 0x000e640008001105 */
[----:B-1----:R-:W-:Y:S05]  /*3090*/  @!P0 BRA `(.L_x_60) ;  /* 0x0000007c00808947 */ /* 0x002fea0003800000 */
.L_x_59:
[----:B------:R-:W-:-:S04]  /*30a0*/  UIADD3 UR4, UPT, UPT, UR7, 0x1, URZ ;  /* 0x0000000107047890 */ /* 0x000fc8000fffe0ff */
[----:B------:R-:W-:-:S04]  /*30b0*/  UISETP.NE.AND UP0, UPT, UR4, 0x2, UPT ;  /* 0x000000020400788c */ /* 0x000fc8000bf05270 */
[----:B------:R-:W-:Y:S02]  /*30c0*/  USEL UR8, URZ, 0x1, UP0 ;  /* 0x00000001ff087887 */ /* 0x000fe40008000000 */
[----:B------:R-:W-:-:S04]  /*30d0*/  USEL UR4, UR4, URZ, UP0 ;  /* 0x000000ff04047287 */ /* 0x000fc80008000000 */
[----:B------:R-:W-:Y:S01]  /*30e0*/  ULEA UR4, UR4, UR6, 0x3 ;  /* 0x0000000604047291 */ /* 0x000fe2000f8e18ff */
[----:B-1----:R-:W-:-:S04]  /*30f0*/  LOP3.LUT R3, R12, UR8, RZ, 0x3c, !PT ;  /* 0x000000080c037c12 */ /* 0x002fc8000f8e3cff */
[----:B------:R-:W-:-:S04]  /*3100*/  SHF.L.U32 R0, R3, 0x1f, RZ ;  /* 0x0000001f03007819 */ /* 0x000fc800000006ff */
[----:B------:R-:W1:Y:S02]  /*3110*/  SYNCS.PHASECHK.TRANS64 P0, [UR4+0xf0], R0 ;  /* 0x0000f000ff0075a7 */ /* 0x000e640008001004 */
[----:B-1----:R-:W-:Y:S05]  /*3120*/  @P0 EXIT ;  /* 0x000000000000094d */ /* 0x002fea0003800000 */
[----:B------:R-:W-:Y:S02]  /*3130*/  SHF.L.U32 R3, R3, 0x1f, RZ ;  /* 0x0000001f03037819 */ /* 0x000fe400000006ff */
[----:B------:R-:W-:-:S07]  /*3140*/  MOV R0, UR4 ;  /* 0x0000000400007c02 */ /* 0x000fce0008000f00 */
.L_x_61:
[----:B-1----:R1:W2:Y:S02]  /*3150*/  SYNCS.PHASECHK.TRANS64.TRYWAIT P0, [R0+URZ+0xf0], R3 ;  /* 0x0000f003000075a7 */ /* 0x0022a400080011ff */
[----:B--2---:R-:W-:Y:S05]  /*3160*/  @!P0 NANOSLEEP.SYNCS 0x989680 ;  /* 0x009896800000895d */ /* 0x004fea0003900000 */
[----:B------:R-:W2:Y:S02]  /*3170*/  @!P0 SYNCS.PHASECHK.TRANS64 P0, [R0+URZ+0xf0], R3 ;  /* 0x0000f003000085a7 */ /* 0x000ea400080010ff */
[----:B--2---:R-:W-:Y:S05]  /*3180*/  @P0 EXIT ;  /* 0x000000000000094d */ /* 0x004fea0003800000 */
[----:B------:R-:W-:Y:S05]  /*3190*/  BRA `(.L_x_61) ;  /* 0xfffffffc00ec7947 */ /* 0x000fea000383ffff */
.L_x_54:
[----:B------:R-:W-:Y:S05]  /*31a0*/  BRA.U UP4, `(.L_x_62) ;  /* 0x0000001104d87547 */ /* 0x000fea000b800000 */
[----:B------:R-:W-:Y:S01]  /*31b0*/  UMOV UR7, 0x40 ;  /* 0x0000004000077882 */ /* 0x000fe20000000000 */
[----:B------:R-:W-:Y:S01]  /*31c0*/  NOP ;  /* 0x0000000000007918 */ /* 0x000fe20000000000 */
[----:B------:R-:W-:Y:S01]  /*31d0*/  ULEA UR7, UR4, UR7, 0x18 ;  /* 0x0000000704077291 */ /* 0x000fe2000f8ec0ff */
[----:B------:R-:W-:Y:S02]  /*31e0*/  UMOV UR8, 0x400 ;  /* 0x0000040000087882 */ /* 0x000fe40000000000 */
[----:B------:R-:W-:-:S06]  /*31f0*/  ULEA UR8, UR4, UR8, 0x18 ;  /* 0x0000000804087291 */ /* 0x000fcc000f8ec0ff */
[----:B------:R-:W1:Y:S02]  /*3200*/  LDS.U8 R2, [UR7+0x1c] ;  /* 0x00001c07ff027984 */ /* 0x000e640008000000 */
[----:B-1----:R-:W-:-:S13]  /*3210*/  ISETP.NE.AND P0, PT, R2, RZ, PT ;  /* 0x000000ff0200720c */ /* 0x002fda0003f05270 */
[----:B------:R-:W-:Y:S05]  /*3220*/  @P0 BRA `(.L_x_63) ;  /* 0x0000000400080947 */ /* 0x000fea0003800000 */
[----:B------:R-:W-:Y:S02]  /*3230*/  UISETP.NE.U32.AND UP0, UPT, UR6, 0x1, UPT ;  /* 0x000000010600788c */ /* 0x000fe4000bf05070 */
[----:B------:R-:W-:-:S07]  /*3240*/  UIADD3 UR9, UPT, UPT, UR7, 0x8, URZ ;  /* 0x0000000807097890 */ /* 0x000fce000fffe0ff */
[----:B------:R-:W-:Y:S05]  /*3250*/  BRA.U !UP0, `(.L_x_64) ;  /* 0x00000001089c7547 */ /* 0x000fea000b800000 */
[----:B------:R-:W-:Y:S01]  /*3260*/  ELECT P0, URZ, PT ;  /* 0x0000000000ff782f */ /* 0x000fe20003800000 */
[----:B------:R-:W-:-:S12]  /*3270*/  BSSY B0, `(.L_x_64) ;  /* 0x0000025000007945 */ /* 0x000fd80003800000 */
[----:B------:R-:W-:Y:S05]  /*3280*/  @!P0 BRA `(.L_x_65) ;  /* 0x00000000008c8947 */ /* 0x000fea0003800000 */
[----:B------:R-:W-:-:S05]  /*3290*/  UMOV UR4, 0x10 ;  /* 0x0000001000047882 */ /* 0x000fca0000000000 */
[----:B------:R-:W-:Y:S04]  /*32a0*/  DEPBAR.LE SB1, 0x36 ;  /* 0x00009d800000791a */ /* 0x000fe80000000000 */
[----:B------:R-:W1:Y:S02]  /*32b0*/  UTCATOMSWS.2CTA.FIND_AND_SET.ALIGN UP1, UR4, UR4 ;  /* 0x00000004000475e3 */ /* 0x000e640008220800 */
[----:B-1----:R-:W-:Y:S01]  /*32c0*/  MOV R11, UR4 ;  /* 0x00000004000b7c02 */ /* 0x002fe20008000f00 */
[----:B------:R-:W-:Y:S06]  /*32d0*/  BRA.U UP1, `(.L_x_66) ;  /* 0x0000000101187547 */ /* 0x000fec000b800000 */
.L_x_67:
[----:B------:R-:W-:Y:S05]  /*32e0*/  NANOSLEEP 0x64 ;  /* 0x000000640000795d */ /* 0x000fea0003800000 */
[----:B------:R-:W-:-:S05]  /*32f0*/  UMOV UR4, 0x10 ;  /* 0x0000001000047882 */ /* 0x000fca0000000000 */
[----:B------:R-:W-:Y:S04]  /*3300*/  DEPBAR.LE SB1, 0x36 ;  /* 0x00009d800000791a */ /* 0x000fe80000000000 */
[----:B------:R-:W1:Y:S02]  /*3310*/  UTCATOMSWS.2CTA.FIND_AND_SET.ALIGN UP1, UR4, UR4 ;  /* 0x00000004000475e3 */ /* 0x000e640008220800 */
[----:B-1----:R-:W-:Y:S01]  /*3320*/  MOV R11, UR4 ;  /* 0x00000004000b7c02 */ /* 0x002fe20008000f00 */
[----:B------:R-:W-:Y:S05]  /*3330*/  BRA.U !UP1, `(.L_x_67) ;  /* 0xfffffffd09e87547 */ /* 0x000fea000b83ffff */
.L_x_66:
[----:B------:R-:W1:Y:S01]  /*3340*/  LDS R5, [UR7+0x10] ;  /* 0x00001007ff057984 */ /* 0x000e620008000800 */
[----:B------:R-:W-:Y:S01]  /*3350*/  IMAD.U32 R3, RZ, RZ, UR8 ;  /* 0x00000008ff037e24 */ /* 0x000fe2000f8e00ff */
[----:B------:R-:W-:-:S03]  /*3360*/  MOV R2, UR5 ;  /* 0x0000000500027c02 */ /* 0x000fc60008000f00 */
[----:B------:R-:W-:Y:S01]  /*3370*/  VIADD R3, R3, 0x190 ;  /* 0x0000019003037836 */ /* 0x000fe20000000000 */
[----:B-1----:R-:W-:-:S04]  /*3380*/  SHF.L.U32 R5, R5, 0x1f, RZ ;  /* 0x0000001f05057819 */ /* 0x002fc800000006ff */
[----:B------:R-:W1:Y:S02]  /*3390*/  SYNCS.PHASECHK.TRANS64.TRYWAIT P0, [UR7+0x8], R5 ;  /* 0x00000805ff0075a7 */ /* 0x000e640008001107 */
[----:B-1----:R-:W-:Y:S05]  /*33a0*/  @P0 BRA `(.L_x_68) ;  /* 0x0000000000080947 */ /* 0x002fea0003800000 */
[----:B------:R-:W1:Y:S02]  /*33b0*/  SYNCS.PHASECHK.TRANS64.TRYWAIT P0, [UR7+0x8], R5 ;  /* 0x00000805ff0075a7 */ /* 0x000e640008001107 */
[----:B-1----:R-:W-:Y:S05]  /*33c0*/  @!P0 BRA `(.L_x_69) ;  /* 0x0000007800cc8947 */ /* 0x002fea0003800000 */
.L_x_68:
[----:B-1----:R-:W-:Y:S01]  /*33d0*/  HFMA2 R4, -RZ, RZ, 0, 5.9604644775390625e-08 ;  /* 0x00000001ff047431 */ /* 0x002fe200000001ff */
[----:B------:R-:W-:Y:S01]  /*33e0*/  UPRMT UR4, UR5, 0x654, UR9 ;  /* 0x0000065405047896 */ /* 0x000fe20008000009 */
[----:B------:R-:W-:Y:S01]  /*33f0*/  IMAD.MOV.U32 R6, RZ, RZ, 0xffff ;  /* 0x0000ffffff067424 */ /* 0x000fe200078e00ff */
[----:B------:R-:W-:Y:S01]  /*3400*/  PRMT R2, R2, 0x654, R3 ;  /* 0x0000065402027816 */ /* 0x000fe20000000003 */
[----:B------:R-:W-:Y:S02]  /*3410*/  IMAD.MOV.U32 R5, RZ, RZ, 0x4 ;  /* 0x00000004ff057424 */ /* 0x000fe400078e00ff */
[----:B------:R-:W-:Y:S01]  /*3420*/  IMAD.SHL.U32 R9, R11, 0x20, RZ ;  /* 0x000000200b097824 */ /* 0x000fe200078e00ff */
[----:B------:R-:W-:Y:S02]  /*3430*/  MOV R3, UR4 ;  /* 0x0000000400037c02 */ /* 0x000fe40008000f00 */
[-C--:B------:R-:W-:Y:S01]  /*3440*/  SHF.L.U32 R7, R6, R11.reuse, RZ ;  /* 0x0000000b06077219 */ /* 0x080fe200000006ff */
[----:B------:R1:W-:Y:S01]  /*3450*/  SYNCS.ARRIVE.TRANS64.RED RZ, [UR4], R5 ;  /* 0x00000005ffff79a7 */ /* 0x0003e20008000404 */
[----:B------:R-:W-:Y:S01]  /*3460*/  SHF.L.U32 R6, R4, R11, RZ ;  /* 0x0000000b04067219 */ /* 0x000fe200000006ff */
[----:B------:R1:W-:Y:S04]  /*3470*/  STS [UR8+0x190], R9 ;  /* 0x00019009ff007988 */ /* 0x0003e80008000808 */
[----:B------:R1:W-:Y:S04]  /*3480*/  STAS [R2.64], R11 ;  /* 0x0000000b02007dbd */ /* 0x0003e8000c0008ff */
[----:B------:R1:W-:Y:S04]  /*3490*/  ATOMS.OR RZ, [UR7+0x14], R7 ;  /* 0x00001407ffff798c */ /* 0x0003e8000b000007 */
[----:B------:R1:W-:Y:S04]  /*34a0*/  ATOMS.OR RZ, [UR7+0x18], R6 ;  /* 0x00001806ffff798c */ /* 0x0003e8000b000007 */
[----:B------:R1:W-:Y:S02]  /*34b0*/  ATOMS.XOR RZ, [UR7+0x10], R4 ;  /* 0x00001004ffff798c */ /* 0x0003e4000b800007 */
.L_x_65:
[----:B------:R-:W-:Y:S05]  /*34c0*/  BSYNC B0 ;  /* 0x0000000000007941 */ /* 0x000fea0003800000 */
.L_x_64:
[----:B------:R-:W-:Y:S05]  /*34d0*/  BRA.U UP0, `(.L_x_70) ;  /* 0x00000001006c7547 */ /* 0x000fea000b800000 */
[----:B------:R-:W-:-:S03]  /*34e0*/  UMOV UR4, 0xffffffff ;  /* 0xffffffff00047882 */ /* 0x000fc60000000000 */
[----:B------:R-:W-:Y:S05]  /*34f0*/  BRA.DIV UR4, `(.L_x_71) ;  /* 0x0000007a04987947 */ /* 0x000fea000b800000 */
[----:B------:R-:W-:-:S13]  /*3500*/  ELECT P6, URZ, PT ;  /* 0x0000000000ff782f */ /* 0x000fda00038c0000 */
.L_x_166:
[----:B------:R-:W-:Y:S05]  /*3510*/  @!P6 BRA `(.L_x_70) ;  /* 0x00000000005ce947 */ /* 0x000fea0003800000 */
[----:B-1----:R-:W1:Y:S02]  /*3520*/  LDS R3, [UR7+0x10] ;  /* 0x00001007ff037984 */ /* 0x002e640008000800 */
[----:B-1----:R-:W-:-:S04]  /*3530*/  SHF.L.U32 R3, R3, 0x1f, RZ ;  /* 0x0000001f03037819 */ /* 0x002fc800000006ff */
[----:B------:R-:W1:Y:S02]  /*3540*/  SYNCS.PHASECHK.TRANS64.TRYWAIT P0, [UR7+0x8], R3 ;  /* 0x00000803ff0075a7 */ /* 0x000e640008001107 */
[----:B-1----:R-:W-:Y:S05]  /*3550*/  @P0 BRA `(.L_x_72) ;  /* 0x0000000000080947 */ /* 0x002fea0003800000 */
[----:B------:R-:W1:Y:S02]  /*3560*/  SYNCS.PHASECHK.TRANS64.TRYWAIT P0, [UR7+0x8], R3 ;  /* 0x00000803ff0075a7 */ /* 0x000e640008001107 */
[----:B-1----:R-:W-:Y:S05]  /*3570*/  @!P0 BRA `(.L_x_73) ;  /* 0x0000007800988947 */ /* 0x002fea0003800000 */
.L_x_72:
[----:B------:R-:W2:Y:S01]  /*3580*/  LDS R5, [UR8+0x190] ;  /* 0x00019008ff057984 */ /* 0x000ea20008000800 */
[----:B-1----:R-:W-:Y:S02]  /*3590*/  HFMA2 R2, -RZ, RZ, 0, 5.9604644775390625e-08 ;  /* 0x00000001ff027431 */ /* 0x002fe400000001ff */
[----:B------:R-:W-:Y:S01]  /*35a0*/  IMAD.MOV.U32 R3, RZ, RZ, 0xffff ;  /* 0x0000ffffff037424 */ /* 0x000fe200078e00ff */
[----:B------:R-:W-:Y:S01]  /*35b0*/  UPRMT UR4, UR5, 0x654, UR9 ;  /* 0x0000065405047896 */ /* 0x000fe20008000009 */
[----:B--2---:R-:W-:-:S03]  /*35c0*/  IMAD.SHL.U32 R4, R5, 0x20, RZ ;  /* 0x0000002005047824 */ /* 0x004fc600078e00ff */
[-C--:B------:R-:W-:Y:S02]  /*35d0*/  SHF.L.U32 R3, R3, R5.reuse, RZ ;  /* 0x0000000503037219 */ /* 0x080fe400000006ff */
[----:B------:R-:W-:Y:S01]  /*35e0*/  SHF.L.U32 R5, R2, R5, RZ ;  /* 0x0000000502057219 */ /* 0x000fe200000006ff */
[----:B------:R2:W-:Y:S04]  /*35f0*/  STS [UR8+0x190], R4 ;  /* 0x00019004ff007988 */ /* 0x0005e80008000808 */
[----:B------:R2:W-:Y:S04]  /*3600*/  ATOMS.OR RZ, [UR7+0x14], R3 ;  /* 0x00001403ffff798c */ /* 0x0005e8000b000007 */
[----:B------:R2:W-:Y:S01]  /*3610*/  ATOMS.OR RZ, [UR7+0x18], R5 ;  /* 0x00001805ffff798c */ /* 0x0005e2000b000007 */
[----:B------:R-:W-:Y:S03]  /*3620*/  SYNCS.ARRIVE.TRANS64.RED.A1T0 RZ, [UR4], RZ ;  /* 0x000000ffffff79a7 */ /* 0x000fe60008100404 */
[----:B------:R2:W-:Y:S01]  /*3630*/  ATOMS.XOR RZ, [UR7+0x10], R2 ;  /* 0x00001002ffff798c */ /* 0x0005e2000b800007 */
[----:B------:R-:W-:Y:S05]  /*3640*/  BRA `(.L_x_70) ;  /* 0x0000000000107947 */ /* 0x000fea0003800000 */
.L_x_63:
[----:B------:R-:W-:-:S05]  /*3650*/  MOV R2, 0xffffffff ;  /* 0xffffffff00027802 */ /* 0x000fca0000000f00 */
[----:B------:R1:W-:Y:S02]  /*3660*/  STS [UR8+0x190], R2 ;  /* 0x00019002ff007988 */ /* 0x0003e40008000808 */
[----:B-1----:R-:W-:Y:S02]  /*3670*/  MOV R2, 0x3690 ;  /* 0x0000369000027802 */ /* 0x002fe40000000f00 */
[----:B-----5:R-:W-:Y:S05]  /*3680*/  CALL.REL.NOINC `($__internal_1_$__cuda_sm10x_tcgen05_guardrail_trap_phase_invalid_during_alloc) ;  /* 0x0000007c00e47944 */ /* 0x020fea0003c00000 */
.L_x_70:
[----:B------:R-:W-:Y:S05]  /*3690*/  WARPSYNC.ALL ;  /* 0x0000000000007948 */ /* 0x000fea0003800000 */
[----:B------:R-:W3:Y:S01]  /*36a0*/  S2UR UR7, SR_CgaCtaId ;  /* 0x00000000000779c3 */ /* 0x000ee20000008800 */
[----:B------:R-:W-:Y:S01]  /*36b0*/  UMOV UR4, 0x400 ;  /* 0x0000040000047882 */ /* 0x000fe20000000000 */
[----:B------:R-:W-:-:S06]  /*36c0*/  NOP ;  /* 0x0000000000007918 */ /* 0x000fcc0000000000 */
[----:B------:R-:W-:Y:S06]  /*36d0*/  BAR.ARV 0x6, 0xa0 ;  /* 0x0182800000007b1d */ /* 0x000fec0000002000 */
[----:B------:R-:W4:Y:S01]  /*36e0*/  LDCU UR8, c[0x0][0x38c] ;  /* 0x00007180ff0877ac */ /* 0x000f220008000800 */
[----:B------:R-:W-:Y:S01]  /*36f0*/  LOP3.LUT R0, R0, 0xffff, RZ, 0xc0, !PT ;  /* 0x0000ffff00007812 */ /* 0x000fe200078ec0ff */
[----:B-1----:R-:W-:Y:S01]  /*3700*/  IMAD.MOV.U32 R9, RZ, RZ, 0x1 ;  /* 0x00000001ff097424 */ /* 0x002fe200078e00ff */
[----:B------:R-:W-:Y:S01]  /*3710*/  LOP3.LUT R8, R8, 0xffff, RZ, 0xc0, !PT ;  /* 0x0000ffff08087812 */ /* 0x000fe200078ec0ff */
[----:B------:R-:W-:Y:S01]  /*3720*/  UMOV UR19, URZ ;  /* 0x000000ff00137c82 */ /* 0x000fe20008000000 */
[----:B------:R-:W-:Y:S01]  /*3730*/  R2UR UR11, R0 ;  /* 0x00000000000b72ca */ /* 0x000fe200000e0000 */
[----:B------:R-:W-:Y:S01]  /*3740*/  UMOV UR18, URZ ;  /* 0x000000ff00127c82 */ /* 0x000fe20008000000 */
[----:B------:R-:W-:Y:S01]  /*3750*/  R2UR UR12, R8 ;  /* 0x00000000080c72ca */ /* 0x000fe200000e0000 */
[----:B------:R-:W-:Y:S01]  /*3760*/  IMAD.MOV.U32 R8, RZ, RZ, RZ ;  /* 0x000000ffff087224 */ /* 0x000fe200078e00ff */
[----:B------:R-:W-:Y:S01]  /*3770*/  UMOV UR17, URZ ;  /* 0x000000ff00117c82 */ /* 0x000fe20008000000 */
[----:B---3--:R-:W-:-:S02]  /*3780*/  ULEA UR7, UR7, UR4, 0x18 ;  /* 0x0000000407077291 */ /* 0x008fc4000f8ec0ff */
[----:B------:R-:W-:Y:S02]  /*3790*/  UISETP.NE.AND UP2, UPT, UR6, URZ, UPT ;  /* 0x000000ff0600728c */ /* 0x000fe4000bf45270 */
[----:B------:R-:W-:Y:S02]  /*37a0*/  UIADD3 UR13, UPT, UPT, UR7, 0x6400, URZ ;  /* 0x00006400070d7890 */ /* 0x000fe4000fffe0ff */
[----:B------:R-:W-:Y:S02]  /*37b0*/  UIADD3 UR14, UPT, UPT, UR7, 0x2e400, URZ ;  /* 0x0002e400070e7890 */ /* 0x000fe4000fffe0ff */
[----:B----4-:R-:W-:Y:S01]  /*37c0*/  UIADD3 UR8, UPT, UPT, UR8, 0x3f, URZ ;  /* 0x0000003f08087890 */ /* 0x010fe2000fffe0ff */
[----:B--2---:R-:W1:Y:S01]  /*37d0*/  LDS R2, [UR7+0x190] ;  /* 0x00019007ff027984 */ /* 0x004e620008000800 */
[----:B------:R-:W-:Y:S02]  /*37e0*/  USHF.R.U32.HI UR13, URZ, 0x4, UR13 ;  /* 0x00000004ff0d7899 */ /* 0x000fe4000801160d */
[----:B------:R-:W-:-:S02]  /*37f0*/  USHF.R.S32.HI UR4, URZ, 0x1f, UR8 ;  /* 0x0000001fff047899 */ /* 0x000fc40008011408 */
[----:B------:R-:W-:Y:S02]  /*3800*/  USHF.R.U32.HI UR14, URZ, 0x4, UR14 ;  /* 0x00000004ff0e7899 */ /* 0x000fe4000801160e */
[----:B------:R-:W-:Y:S02]  /*3810*/  ULEA.HI UR4, UR4, UR8, URZ, 0x6 ;  /* 0x0000000804047291 */ /* 0x000fe4000f8f30ff */
[----:B------:R-:W-:Y:S02]  /*3820*/  ULOP3.LUT UR13, UR13, 0x3fff, URZ, 0xc0, !UPT ;  /* 0x00003fff0d0d7892 */ /* 0x000fe4000f8ec0ff */
[----:B------:R-:W-:Y:S02]  /*3830*/  USHF.R.S32.HI UR4, URZ, 0x6, UR4 ;  /* 0x00000006ff047899 */ /* 0x000fe40008011404 */
[----:B------:R-:W-:Y:S02]  /*3840*/  ULOP3.LUT UR14, UR14, 0x3fff, URZ, 0xc0, !UPT ;  /* 0x00003fff0e0e7892 */ /* 0x000fe4000f8ec0ff */
[----:B------:R-:W-:Y:S01]  /*3850*/  UISETP.LT.AND UP0, UPT, UR4, 0x1, UPT ;  /* 0x000000010400788c */ /* 0x000fe2000bf01270 */
[----:B------:R-:W-:Y:S01]  /*3860*/  UMOV UR28, 0x0 ;  /* 0x00000000001c7882 */ /* 0x000fe20000000000 */
[----:B------:R-:W-:Y:S01]  /*3870*/  UMOV UR29, 0x10100490 ;  /* 0x10100490001d7882 */ /* 0x000fe20000000000 */
[----:B------:R-:W-:-:S02]  /*3880*/  ULOP3.LUT UR13, UR13, 0x10000, URZ, 0xfc, !UPT ;  /* 0x000100000d0d7892 */ /* 0x000fc4000f8efcff */
[----:B------:R-:W-:Y:S02]  /*3890*/  ULOP3.LUT UR14, UR14, 0x10000, URZ, 0xfc, !UPT ;  /* 0x000100000e0e7892 */ /* 0x000fe4000f8efcff */
[----:B------:R-:W-:Y:S01]  /*38a0*/  USEL UR20, UR4, 0x1, !UP0 ;  /* 0x0000000104147887 */ /* 0x000fe2000c000000 */
[----:B------:R-:W-:Y:S01]  /*38b0*/  UMOV UR26, 0x0 ;  /* 0x00000000001a7882 */ /* 0x000fe20000000000 */
[----:B------:R-:W-:Y:S01]  /*38c0*/  UMOV UR27, 0x10100490 ;  /* 0x10100490001b7882 */ /* 0x000fe20000000000 */
[----:B------:R-:W-:Y:S01]  /*38d0*/  UMOV UR24, 0x0 ;  /* 0x0000000000187882 */ /* 0x000fe20000000000 */
[----:B------:R-:W-:Y:S01]  /*38e0*/  UMOV UR25, 0x10100490 ;  /* 0x1010049000197882 */ /* 0x000fe20000000000 */
[----:B------:R-:W-:Y:S01]  /*38f0*/  UMOV UR22, 0x0 ;  /* 0x0000000000167882 */ /* 0x000fe20000000000 */
[----:B------:R-:W-:Y:S01]  /*3900*/  UMOV UR23, 0x10100490 ;  /* 0x1010049000177882 */ /* 0x000fe20000000000 */
[----:B-1----:R-:W-:Y:S02]  /*3910*/  R2UR UR21, R2 ;  /* 0x00000000021572ca */ /* 0x002fe400000e0000 */
[----:B------:R-:W-:-:S13]  /*3920*/  CS2R R2, SRZ ;  /* 0x0000000000027805 */ /* 0x000fda000001ff00 */
.L_x_81:
[C---:B------:R-:W-:Y:S02]  /*3930*/  LEA R0, R8.reuse, UR7, 0x3 ;  /* 0x0000000708007c11 */ /* 0x040fe4000f8e18ff */
[----:B------:R-:W-:Y:S02]  /*3940*/  SHF.L.U32 R5, R3, 0x1f, RZ ;  /* 0x0000001f03057819 */ /* 0x000fe400000006ff */
[----:B------:R-:W-:Y:S02]  /*3950*/  LEA R4, R8, UR7, 0x4 ;  /* 0x0000000708047c11 */ /* 0x000fe4000f8e20ff */
[----:B------:R-:W1:Y:S02]  /*3960*/  SYNCS.PHASECHK.TRANS64.TRYWAIT P0, [R0+URZ+0xe0], R5 ;  /* 0x0000e005000075a7 */ /* 0x000e6400080011ff */
[----:B-1-34-:R-:W-:Y:S05]  /*3970*/  @!P0 BRA `(.L_x_74) ;  /* 0x0000007400b08947 */ /* 0x01afea0003800000 */
.L_x_167:
[----:B-1----:R-:W1:Y:S01]  /*3980*/  LDS.128 R4, [R4+0x170] ;  /* 0x0001700004047984 */ /* 0x002e620000000c00 */
[----:B------:R-:W-:Y:S02]  /*3990*/  VIADD R0, R0, 0xf0 ;  /* 0x000000f000007836 */ /* 0x000fe40000000000 */
[----:B------:R-:W-:Y:S01]  /*39a0*/  VIADD R8, R8, 0x1 ;  /* 0x0000000108087836 */ /* 0x000fe20000000000 */
[----:B------:R-:W-:Y:S01]  /*39b0*/  @!PT LDS RZ, [RZ] ;  /* 0x00000000fffff984 */ /* 0x000fe20000000800 */
[----:B------:R-:W-:Y:S01]  /*39c0*/  @!PT LDS RZ, [RZ] ;  /* 0x00000000fffff984 */ /* 0x000fe20000000800 */
[----:B------:R-:W-:Y:S01]  /*39d0*/  @!PT LDS RZ, [RZ] ;  /* 0x00000000fffff984 */ /* 0x000fe20000000800 */
[----:B------:R-:W-:Y:S01]  /*39e0*/  @!PT LDS RZ, [RZ] ;  /* 0x00000000fffff984 */ /* 0x000fe20000000800 */
[----:B------:R2:W-:Y:S06]  /*39f0*/  MEMBAR.ALL.CTA ;  /* 0x0000000000007992 */ /* 0x0005ec0000008000 */
[----:B--2---:R-:W2:Y:S01]  /*3a00*/  FENCE.VIEW.ASYNC.S ;  /* 0x00000000000073c6 */ /* 0x004ea20000000000 */
[----:B------:R-:W-:-:S04]  /*3a10*/  PRMT R0, RZ, 0x654, R0 ;  /* 0x00000654ff007816 */ /* 0x000fc80000000000 */
[----:B--2---:R2:W-:Y:S01]  /*3a20*/  SYNCS.ARRIVE.TRANS64.RED.A1T0 RZ, [R0+URZ], RZ ;  /* 0x000000ff00ff79a7 */ /* 0x0045e200081004ff */
[----:B-1----:R-:W-:Y:S01]  /*3a30*/  LOP3.LUT P1, RZ, R6, 0x1, RZ, 0xc0, !PT ;  /* 0x0000000106ff7812 */ /* 0x002fe2000782c0ff */
[----:B--2---:R-:W-:-:S12]  /*3a40*/  BRA.U UP2, `(.L_x_75) ;  /* 0x0000000502087547 */ /* 0x004fd8000b800000 */
[----:B------:R-:W1:Y:S01]  /*3a50*/  LDCU UR8, c[0x0][0x38c] ;  /* 0x00007180ff0877ac */ /* 0x000e620008000800 */
[----:B------:R-:W-:Y:S02]  /*3a60*/  PLOP3.LUT P2, PT, PT, PT, PT, 0x80, 0x8 ;  /* 0x000000000008781c */ /* 0x000fe40003f4f070 */
[----:B------:R-:W-:Y:S01]  /*3a70*/  SHF.L.U32 R5, R9, 0x1f, RZ ;  /* 0x0000001f09057819 */ /* 0x000fe200000006ff */
[----:B------:R-:W-:Y:S02]  /*3a80*/  ULEA UR9, UR19, UR7, 0x3 ;  /* 0x0000000713097291 */ /* 0x000fe4000f8e18ff */
[----:B------:R-:W-:Y:S02]  /*3a90*/  ULEA UR10, UR19, UR21, 0x6 ;  /* 0x00000015130a7291 */ /* 0x000fe4000f8e30ff */
[----:B-1----:R-:W-:-:S06]  /*3aa0*/  UISETP.GE.AND UP0, UPT, UR8, 0x1, UPT ;  /* 0x000000010800788c */ /* 0x002fcc000bf06270 */
[----:B------:R-:W-:-:S05]  /*3ab0*/  PLOP3.LUT P0, PT, PT, PT, UP0, 0x80, 0x8 ;  /* 0x000000000008781c */ /* 0x000fca0003f0f008 */
[----:B------:R-:W-:-:S08]  /*3ac0*/  @UP0 ULEA UR8, UR18, UR7, 0x3 ;  /* 0x0000000712080291 */ /* 0x000fd0000f8e18ff */
[----:B------:R-:W-:-:S04]  /*3ad0*/  @P0 SHF.L.U32 R0, R2, 0x1f, RZ ;  /* 0x0000001f02000819 */ /* 0x000fc800000006ff */
[----:B------:R1:W2:Y:S01]  /*3ae0*/  @P0 SYNCS.PHASECHK.TRANS64.TRYWAIT P2, [UR8], R0 ;  /* 0x00000000ff0005a7 */ /* 0x0002a20008041108 */
[----:B------:R-:W3:Y:S02]  /*3af0*/  SYNCS.PHASECHK.TRANS64.TRYWAIT P0, [UR9+0x120], R5 ;  /* 0x00012005ff0075a7 */ /* 0x000ee40008001109 */
[----:B-123--:R-:W-:Y:S05]  /*3b00*/  @!P0 BRA `(.L_x_76) ;  /* 0x0000007400608947 */ /* 0x00efea0003800000 */
.L_x_169:
[----:B------:R-:W-:Y:S01]  /*3b10*/  UMOV UR16, UR17 ;  /* 0x0000001100107c82 */ /* 0x000fe20008000000 */
[----:B------:R-:W-:Y:S05]  /*3b20*/  BRA.U !UP0, `(.L_x_77) ;  /* 0x0000000108c07547 */ /* 0x000fea000b800000 */
[----:B------:R-:W-:Y:S02]  /*3b30*/  UIADD3 UR16, UPT, UPT, UR20, UR17, URZ ;  /* 0x0000001114107290 */ /* 0x000fe4000fffe0ff */
[----:B------:R-:W-:Y:S01]  /*3b40*/  UPLOP3.LUT UP3, UPT, UPT, UPT, UPT, 0x40, 0x4 ;  /* 0x000000000004789c */ /* 0x000fe20003f6e870 */
[----:B------:R-:W-:Y:S01]  /*3b50*/  UMOV UR15, UR4 ;  /* 0x00000004000f7c82 */ /* 0x000fe20008000000 */
[----:B------:R-:W-:-:S09]  /*3b60*/  UMOV UR46, UR18 ;  /* 0x00000012002e7c82 */ /* 0x000fd20008000000 */
.L_x_80:
[----:B--2---:R-:W-:Y:S01]  /*3b70*/  ULEA UR8, UR46, UR7, 0x3 ;  /* 0x000000072e087291 */ /* 0x004fe2000f8e18ff */
[----:B---3--:R-:W-:Y:S11]  /*3b80*/  @P2 BRA `(.L_x_78) ;  /* 0x00000000000c2947 */ /* 0x008ff60003800000 */
[----:B-1----:R-:W-:Y:S04]  /*3b90*/  SHF.L.U32 R5, R2, 0x1f, RZ ;  /* 0x0000001f02057819 */ /* 0x002fe800000006ff */
[----:B------:R-:W1:Y:S02]  /*3ba0*/  SYNCS.PHASECHK.TRANS64.TRYWAIT P0, [UR8], R5 ;  /* 0x00000005ff0075a7 */ /* 0x000e640008001108 */
[----:B-1----:R-:W-:Y:S05]  /*3bb0*/  @!P0 BRA `(.L_x_79) ;  /* 0x00000074004c8947 */ /* 0x002fea0003800000 */
.L_x_78:
[----:B------:R-:W-:Y:S01]  /*3bc0*/  UISETP.NE.AND UP0, UPT, UR15, 0x1, UPT ;  /* 0x000000010f00788c */ /* 0x000fe2000bf05270 */
[----:B------:R-:W-:Y:S01]  /*3bd0*/  PLOP3.LUT P2, PT, PT, PT, PT, 0x80, 0x8 ;  /* 0x000000000008781c */ /* 0x000fe20003f4f070 */
[----:B------:R-:W-:Y:S02]  /*3be0*/  UIADD3 UR18, UPT, UPT, UR46, 0x1, URZ ;  /* 0x000000012e127890 */ /* 0x000fe4000fffe0ff */
[----:B------:R-:W-:Y:S02]  /*3bf0*/  ULEA UR32, UR46, UR14, 0x8 ;  /* 0x0000000e2e207291 */ /* 0x000fe4000f8e40ff */
[----:B------:R-:W-:Y:S01]  /*3c00*/  UISETP.NE.AND UP1, UPT, UR18, 0xa, UPT ;  /* 0x0000000a1200788c */ /* 0x000fe2000bf25270 */
[----:B------:R-:W-:Y:S01]  /*3c10*/  PLOP3.LUT P0, PT, PT, PT, UP0, 0x80, 0x8 ;  /* 0x000000000008781c */ /* 0x000fe20003f0f008 */
[----:B------:R-:W-:Y:S02]  /*3c20*/  UIADD3 UR44, UPT, UPT, UR32, 0x2, URZ ;  /* 0x00000002202c7890 */ /* 0x000fe4000fffe0ff */
[----:B------:R-:W-:Y:S02]  /*3c30*/  USEL UR31, URZ, 0x1, UP1 ;  /* 0x00000001ff1f7887 */ /* 0x000fe40008800000 */
[----:B------:R-:W-:Y:S02]  /*3c40*/  USEL UR18, UR18, URZ, UP1 ;  /* 0x000000ff12127287 */ /* 0x000fe40008800000 */
[----:B------:R-:W-:Y:S02]  /*3c50*/  UIADD3 UR40, UPT, UPT, UR32, 0x4, URZ ;  /* 0x0000000420287890 */ /* 0x000fe4000fffe0ff */
[----:B------:R-:W-:Y:S01]  /*3c60*/  @UP0 ULEA UR30, UR18, UR7, 0x3 ;  /* 0x00000007121e0291 */ /* 0x000fe2000f8e18ff */
[----:B------:R-:W-:Y:S01]  /*3c70*/  LOP3.LUT R2, R2, UR31, RZ, 0x3c, !PT ;  /* 0x0000001f02027c12 */ /* 0x000fe2000f8e3cff */
[----:B------:R-:W-:Y:S02]  /*3c80*/  UIADD3 UR36, UPT, UPT, UR32, 0x6, URZ ;  /* 0x0000000620247890 */ /* 0x000fe4000fffe0ff */
[----:B------:R-:W-:Y:S01]  /*3c90*/  UIADD3 UR8, UPT, UPT, UR8, 0x50, URZ ;  /* 0x0000005008087890 */ /* 0x000fe2000fffe0ff */
[----:B-1----:R-:W-:Y:S01]  /*3ca0*/  @P0 SHF.L.U32 R0, R2, 0x1f, RZ ;  /* 0x0000001f02000819 */ /* 0x002fe200000006ff */
[----:B------:R-:W-:Y:S02]  /*3cb0*/  UIADD3 UR17, UPT, UPT, UR17, 0x1, URZ ;  /* 0x0000000111117890 */ /* 0x000fe4000fffe0ff */
[----:B------:R-:W-:Y:S01]  /*3cc0*/  UIADD3 UR15, UPT, UPT, UR15, -0x1, URZ ;  /* 0xffffffff0f0f7890 */ /* 0x000fe2000fffe0ff */
[----:B------:R2:W3:Y:S01]  /*3cd0*/  @P0 SYNCS.PHASECHK.TRANS64.TRYWAIT P2, [UR30], R0 ;  /* 0x00000000ff0005a7 */ /* 0x0004e2000804111e */
[----:B------:R-:W-:Y:S02]  /*3ce0*/  ULEA UR30, UR46, UR13, 0xa ;  /* 0x0000000d2e1e7291 */ /* 0x000fe4000f8e50ff */
[----:B------:R-:W-:Y:S02]  /*3cf0*/  UISETP.NE.AND UP0, UPT, UR17, UR16, UPT ;  /* 0x000000101100728c */ /* 0x000fe4000bf05270 */
[----:B------:R-:W-:Y:S02]  /*3d00*/  UIADD3 UR42, UPT, UPT, UR30, 0x2, URZ ;  /* 0x000000021e2a7890 */ /* 0x000fe4000fffe0ff */
[----:B------:R-:W-:Y:S02]  /*3d10*/  UIADD3 UR38, UPT, UPT, UR30, 0x4, URZ ;  /* 0x000000041e267890 */ /* 0x000fe4000fffe0ff */
[----:B------:R-:W-:Y:S01]  /*3d20*/  UIADD3 UR34, UPT, UPT, UR30, 0x6, URZ ;  /* 0x000000061e227890 */ /* 0x000fe2000fffe0ff */
[----:B------:R-:W-:Y:S01]  /*3d30*/  UMOV UR33, 0x40004040 ;  /* 0x4000404000217882 */ /* 0x000fe20000000000 */
[----:B------:R-:W-:Y:S01]  /*3d40*/  UMOV UR31, 0x40004040 ;  /* 0x40004040001f7882 */ /* 0x000fe20000000000 */
[----:B------:R-:W-:Y:S01]  /*3d50*/  UMOV UR45, 0x40004040 ;  /* 0x40004040002d7882 */ /* 0x000fe20000000000 */
[----:B------:R2:W-:Y:S01]  /*3d60*/  UTCHMMA.2CTA gdesc[UR30], gdesc[UR32], tmem[UR10], tmem[UR28], idesc[UR29], UP3 ;  /* 0x00ff1c201e0075ea */ /* 0x0005e20009a0000a */
[----:B------:R-:W-:Y:S01]  /*3d70*/  UPLOP3.LUT UP3, UPT, UPT, UPT, UPT, 0x80, 0x8 ;  /* 0x000000000008789c */ /* 0x000fe20003f6f070 */
[----:B------:R-:W-:Y:S01]  /*3d80*/  UMOV UR43, 0x40004040 ;  /* 0x40004040002b7882 */ /* 0x000fe20000000000 */
[----:B------:R-:W-:Y:S01]  /*3d90*/  UMOV UR41, 0x40004040 ;  /* 0x4000404000297882 */ /* 0x000fe20000000000 */
[----:B------:R2:W-:Y:S01]  /*3da0*/  UTCHMMA.2CTA gdesc[UR42], gdesc[UR44], tmem[UR10], tmem[UR26], idesc[UR27], UPT ;  /* 0x00ff1a2c2a0075ea */ /* 0x0005e2000ba0000a */
[----:B------:R-:W-:Y:S01]  /*3db0*/  UMOV UR39, 0x40004040 ;  /* 0x4000404000277882 */ /* 0x000fe20000000000 */
[----:B------:R-:W-:Y:S01]  /*3dc0*/  UMOV UR37, 0x40004040 ;  /* 0x4000404000257882 */ /* 0x000fe20000000000 */
[----:B------:R-:W-:Y:S01]  /*3dd0*/  UMOV UR35, 0x40004040 ;  /* 0x4000404000237882 */ /* 0x000fe20000000000 */
[----:B------:R2:W-:Y:S01]  /*3de0*/  UTCHMMA.2CTA gdesc[UR38], gdesc[UR40], tmem[UR10], tmem[UR24], idesc[UR25], UPT ;  /* 0x00ff1828260075ea */ /* 0x0005e2000ba0000a */
[----:B------:R2:W-:Y:S01]  /*3df0*/  UTCHMMA.2CTA gdesc[UR34], gdesc[UR36], tmem[UR10], tmem[UR22], idesc[UR23], UPT ;  /* 0x00ff1624220075ea */ /* 0x0005e2000ba0000a */
[----:B------:R2:W-:Y:S01]  /*3e00*/  UTCBAR.2CTA.MULTICAST [UR8], URZ, UR12 ;  /* 0x000000ff080073e9 */ /* 0x0005e2000820080c */
[----:B------:R-:W-:Y:S01]  /*3e10*/  UMOV UR46, UR18 ;  /* 0x00000012002e7c82 */ /* 0x000fe20008000000 */
[----:B------:R-:W-:Y:S05]  /*3e20*/  BRA.U UP0, `(.L_x_80) ;  /* 0xfffffffd00507547 */ /* 0x000fea000b83ffff */
.L_x_77:
[----:B------:R-:W-:Y:S01]  /*3e30*/  UIADD3 UR9, UPT, UPT, UR9, 0x100, URZ ;  /* 0x0000010009097890 */ /* 0x000fe2000fffe0ff */
[----:B------:R-:W-:-:S08]  /*3e40*/  UMOV UR17, UR16 ;  /* 0x0000001000117c82 */ /* 0x000fd00008000000 */
[----:B------:R4:W-:Y:S01]  /*3e50*/  UTCBAR.2CTA.MULTICAST [UR9], URZ, UR11 ;  /* 0x000000ff090073e9 */ /* 0x0009e2000820080b */
[----:B------:R-:W-:Y:S02]  /*3e60*/  NOP ;  /* 0x0000000000007918 */ /* 0x000fe40000000000 */
.L_x_75:
[----:B------:R-:W-:Y:S01]  /*3e70*/  UIADD3 UR19, UPT, UPT, UR19, 0x1, URZ ;  /* 0x0000000113137890 */ /* 0x000fe2000fffe0ff */
[----:B------:R-:W-:-:S03]  /*3e80*/  ISETP.NE.AND P0, PT, R8, 0x2, PT ;  /* 0x000000020800780c */ /* 0x000fc60003f05270 */
[----:B------:R-:W-:Y:S01]  /*3e90*/  UISETP.NE.AND UP0, UPT, UR19, 0x4, UPT ;  /* 0x000000041300788c */ /* 0x000fe2000bf05270 */
[----:B-12---:R-:W-:Y:S02]  /*3ea0*/  SEL R0, RZ, 0x1, P0 ;  /* 0x00000001ff007807 */ /* 0x006fe40000000000 */
[----:B------:R-:W-:Y:S01]  /*3eb0*/  SEL R8, R8, RZ, P0 ;  /* 0x000000ff08087207 */ /* 0x000fe20000000000 */
[----:B------:R-:W-:Y:S01]  /*3ec0*/  USEL UR8, URZ, 0x1, UP0 ;  /* 0x00000001ff087887 */ /* 0x000fe20008000000 */
[----:B------:R-:W-:Y:S01]  /*3ed0*/  LOP3.LUT R3, R3, R0, RZ, 0x3c, !PT ;  /* 0x0000000003037212 */ /* 0x000fe200078e3cff */
[----:B------:R-:W-:-:S04]  /*3ee0*/  USEL UR19, UR19, URZ, UP0 ;  /* 0x000000ff13137287 */ /* 0x000fc80008000000 */
[----:B------:R-:W-:Y:S01]  /*3ef0*/  LOP3.LUT R9, R9, UR8, RZ, 0x3c, !PT ;  /* 0x0000000809097c12 */ /* 0x000fe2000f8e3cff */
[----:B------:R-:W-:Y:S07]  /*3f00*/  @P1 BRA `(.L_x_81) ;  /* 0xfffffff800881947 */ /* 0x000fee000383ffff */
[----:B------:R-:W1:Y:S01]  /*3f10*/  S2UR UR4, SR_CgaCtaId ;  /* 0x00000000000479c3 */ /* 0x000e620000008800 */
[----:B------:R-:W-:Y:S01]  /*3f20*/  ELECT P0, URZ, PT ;  /* 0x0000000000ff782f */ /* 0x000fe20003800000 */
[----:B------:R-:W-:Y:S01]  /*3f30*/  HFMA2 R0, -RZ, RZ, 0, 5.9604644775390625e-08 ;  /* 0x00000001ff007431 */ /* 0x000fe200000001ff */
[----:B------:R-:W-:-:S05]  /*3f40*/  UMOV UR8, 0x40 ;  /* 0x0000004000087882 */ /* 0x000fca0000000000 */
[----:B------:R-:W-:Y:S01]  /*3f50*/  UVIRTCOUNT.DEALLOC.SMPOOL 0x80 ;  /* 0x000000800000784c */ /* 0x000fe20000000000 */
[----:B------:R-:W-:Y:S02]  /*3f60*/  UISETP.NE.AND UP0, UPT, UR6, URZ, UPT ;  /* 0x000000ff0600728c */ /* 0x000fe4000bf05270 */
[----:B-1----:R-:W-:-:S09]  /*3f70*/  ULEA UR4, UR4, UR8, 0x18 ;  /* 0x0000000804047291 */ /* 0x002fd2000f8ec0ff */
[----:B------:R1:W-:Y:S01]  /*3f80*/  @P0 STS.U8 [UR4+0x1c], R0 ;  /* 0x00001c00ff000988 */ /* 0x0003e20008000004 */
[----:B------:R-:W-:Y:S05]  /*3f90*/  BRA.U UP0, `(.L_x_82) ;  /* 0x0000000100a07547 */ /* 0x000fea000b800000 */
[----:B------:R-:W-:Y:S01]  /*3fa0*/  UIADD3 UR6, UPT, UPT, UR7, 0x120, URZ ;  /* 0x0000012007067890 */ /* 0x000fe2000fffe0ff */
[----:B------:R-:W-:-:S03]  /*3fb0*/  SHF.L.U32 R3, R9, 0x1f, RZ ;  /* 0x0000001f09037819 */ /* 0x000fc600000006ff */
[----:B------:R-:W-:-:S09]  /*3fc0*/  ULEA UR8, UR19, UR6, 0x3 ;  /* 0x0000000613087291 */ /* 0x000fd2000f8e18ff */
[----:B------:R-:W2:Y:S02]  /*3fd0*/  SYNCS.PHASECHK.TRANS64.TRYWAIT P0, [UR8], R3 ;  /* 0x00000003ff0075a7 */ /* 0x000ea40008001108 */
[----:B--2---:R-:W-:Y:S05]  /*3fe0*/  @!P0 BRA `(.L_x_83) ;  /* 0x0000007000588947 */ /* 0x004fea0003800000 */
.L_x_172:
[----:B----4-:R-:W-:-:S04]  /*3ff0*/  UIADD3 UR9, UPT, UPT, UR19, 0x1, URZ ;  /* 0x0000000113097890 */ /* 0x010fc8000fffe0ff */
        /* <DEDUP_REMOVED lines=8> */
.L_x_174:
        /* <DEDUP_REMOVED lines=9> */
.L_x_176:
[----:B------:R-:W-:-:S04]  /*4110*/  UIADD3 UR9, UPT, UPT, UR9, 0x1, URZ ;  /* 0x0000000109097890 */ /* 0x000fc8000fffe0ff */
[----:B------:R-:W-:-:S04]  /*4120*/  UISETP.NE.AND UP1, UPT, UR9, 0x4, UPT ;  /* 0x000000040900788c */ /* 0x000fc8000bf25270 */
[----:B------:R-:W-:Y:S02]  /*4130*/  USEL UR8, URZ, 0x1, UP1 ;  /* 0x00000001ff087887 */ /* 0x000fe40008800000 */
[----:B------:R-:W-:-:S04]  /*4140*/  USEL UR9, UR9, URZ, UP1 ;  /* 0x000000ff09097287 */ /* 0x000fc80008800000 */
[----:B------:R-:W-:Y:S01]  /*4150*/  ULEA UR9, UR9, UR6, 0x3 ;  /* 0x0000000609097291 */ /* 0x000fe2000f8e18ff */
[----:B-1----:R-:W-:-:S04]  /*4160*/  LOP3.LUT R3, R2, UR8, RZ, 0x3c, !PT ;  /* 0x0000000802037c12 */ /* 0x002fc8000f8e3cff */
[----:B------:R-:W-:Y:S01]  /*4170*/  SHF.L.U32 R3, R3, 0x1f, RZ ;  /* 0x0000001f03037819 */ /* 0x000fe200000006ff */
[----:B------:R-:W-:-:S04]  /*4180*/  IMAD.U32 R0, RZ, RZ, UR9 ;  /* 0x00000009ff007e24 */ /* 0x000fc8000f8e00ff */
[----:B------:R1:W2:Y:S03]  /*4190*/  SYNCS.PHASECHK.TRANS64.TRYWAIT P0, [R0+URZ], R3 ;  /* 0x00000003000075a7 */ /* 0x0002a600080011ff */
[----:B--2---:R-:W-:Y:S05]  /*41a0*/  @!P0 NANOSLEEP.SYNCS 0x989680 ;  /* 0x009896800000895d */ /* 0x004fea0003900000 */
[----:B------:R-:W2:Y:S02]  /*41b0*/  @!P0 SYNCS.PHASECHK.TRANS64 P0, [R0+URZ], R3 ;  /* 0x00000003000085a7 */ /* 0x000ea400080010ff */
[----:B--2---:R-:W-:Y:S05]  /*41c0*/  @P0 BRA `(.L_x_86) ;  /* 0x0000000000200947 */ /* 0x004fea0003800000 */
.L_x_87:
[----:B--2---:R2:W4:Y:S02]  /*41d0*/  SYNCS.PHASECHK.TRANS64.TRYWAIT P0, [R0+URZ], R3 ;  /* 0x00000003000075a7 */ /* 0x00452400080011ff */
[----:B----4-:R-:W-:Y:S05]  /*41e0*/  @!P0 NANOSLEEP.SYNCS 0x989680 ;  /* 0x009896800000895d */ /* 0x010fea0003900000 */
[----:B------:R-:W4:Y:S02]  /*41f0*/  @!P0 SYNCS.PHASECHK.TRANS64 P0, [R0+URZ], R3 ;  /* 0x00000003000085a7 */ /* 0x000f2400080010ff */
[----:B----4-:R-:W-:Y:S05]  /*4200*/  @!P0 BRA `(.L_x_87) ;  /* 0xfffffffc00f08947 */ /* 0x010fea000383ffff */
[----:B------:R-:W-:Y:S05]  /*4210*/  BRA `(.L_x_86) ;  /* 0x00000000000c7947 */ /* 0x000fea0003800000 */
.L_x_82:
[----:B------:R-:W-:-:S04]  /*4220*/  UIADD3 UR6, UPT, UPT, UR7, 0x160, URZ ;  /* 0x0000016007067890 */ /* 0x000fc8000fffe0ff */
[----:B------:R-:W-:-:S09]  /*4230*/  UPRMT UR6, UR5, 0x654, UR6 ;  /* 0x0000065405067896 */ /* 0x000fd20008000006 */
[----:B------:R-:W-:Y:S03]  /*4240*/  SYNCS.ARRIVE.TRANS64.RED.A1T0 RZ, [UR6], RZ ;  /* 0x000000ffffff79a7 */ /* 0x000fe60008100406 */
.L_x_86:
[----:B-12---:R-:W-:Y:S01]  /*4250*/  SHF.L.U32 R3, RZ, 0x1f, RZ ;  /* 0x0000001fff037819 */ /* 0x006fe200000006ff */
[----:B------:R-:W-:Y:S01]  /*4260*/  UIADD3 UR6, UPT, UPT, UR7, 0x160, URZ ;  /* 0x0000016007067890 */ /* 0x000fe2000fffe0ff */
[----:B------:R-:W-:Y:S02]  /*4270*/  PLOP3.LUT P0, PT, PT, PT, UP0, 0x80, 0x8 ;  /* 0x000000000008781c */ /* 0x000fe40003f0f008 */
[----:B------:R-:W1:Y:S02]  /*4280*/  SYNCS.PHASECHK.TRANS64.TRYWAIT P1, [UR7+0x160], R3 ;  /* 0x00016003ff0075a7 */ /* 0x000e640008021107 */
[----:B-1----:R-:W-:Y:S09]  /*4290*/  @!P1 BRA `(.L_x_88) ;  /* 0x0000006c00f49947 */ /* 0x002ff20003800000 */
.L_x_178:
[----:B------:R-:W-:Y:S01]  /*42a0*/  @!UP0 UPRMT UR6, UR5, 0x654, UR6 ;  /* 0x0000065405068896 */ /* 0x000fe20008000006 */
[----:B------:R-:W-:Y:S02]  /*42b0*/  UMOV UR8, 0xffff ;  /* 0x0000ffff00087882 */ /* 0x000fe40000000000 */
[----:B------:R-:W-:-:S06]  /*42c0*/  UMOV UR5, 0x1 ;  /* 0x0000000100057882 */ /* 0x000fcc0000000000 */
[----:B------:R-:W-:Y:S01]  /*42d0*/  @!P0 SYNCS.ARRIVE.TRANS64.RED.A1T0 RZ, [UR6], RZ ;  /* 0x000000ffffff89a7 */ /* 0x000fe20008100406 */
[----:B------:R-:W-:Y:S01]  /*42e0*/  NOP ;  /* 0x0000000000007918 */ /* 0x000fe20000000000 */
[----:B-1----:R-:W1:Y:S01]  /*42f0*/  LDS R0, [UR4+0x14] ;  /* 0x00001404ff007984 */ /* 0x002e620008000800 */
[----:B------:R-:W-:-:S04]  /*4300*/  ULOP3.LUT UR6, UR21, 0xffff, URZ, 0xc0, !UPT ;  /* 0x0000ffff15067892 */ /* 0x000fc8000f8ec0ff */
[----:B------:R-:W-:-:S04]  /*4310*/  USHF.R.U32.HI UR6, URZ, 0x5, UR6 ;  /* 0x00000005ff067899 */ /* 0x000fc80008011606 */
[----:B------:R-:W-:Y:S02]  /*4320*/  USHF.L.U32 UR8, UR8, UR6, URZ ;  /* 0x0000000608087299 */ /* 0x000fe400080006ff */
[----:B------:R-:W-:-:S04]  /*4330*/  USHF.L.U32 UR5, UR5, UR6, URZ ;  /* 0x0000000605057299 */ /* 0x000fc800080006ff */
[----:B-1----:R-:W-:-:S04]  /*4340*/  LOP3.LUT R0, R0, UR8, RZ, 0xc0, !PT ;  /* 0x0000000800007c12 */ /* 0x002fc8000f8ec0ff */
[----:B------:R-:W-:-:S13]  /*4350*/  ISETP.NE.AND P0, PT, R0, UR8, PT ;  /* 0x0000000800007c0c */ /* 0x000fda000bf05270 */
[----:B------:R-:W-:Y:S05]  /*4360*/  @P0 BRA `(.L_x_89) ;  /* 0x0000000000580947 */ /* 0x000fea0003800000 */
[----:B------:R-:W1:Y:S02]  /*4370*/  LDS R0, [UR4+0x18] ;  /* 0x00001804ff007984 */ /* 0x000e640008000800 */
[----:B-1----:R-:W-:-:S04]  /*4380*/  LOP3.LUT R0, R0, UR5, RZ, 0xc0, !PT ;  /* 0x0000000500007c12 */ /* 0x002fc8000f8ec0ff */
[----:B------:R-:W-:-:S13]  /*4390*/  ISETP.NE.AND P0, PT, R0, UR5, PT ;  /* 0x0000000500007c0c */ /* 0x000fda000bf05270 */
[----:B------:R-:W-:Y:S05]  /*43a0*/  @P0 BRA `(.L_x_90) ;  /* 0x00000000003c0947 */ /* 0x000fea0003800000 */
[----:B------:R-:W1:Y:S01]  /*43b0*/  S2R R2, SR_LANEID ;  /* 0x0000000000027919 */ /* 0x000e620000000000 */
[----:B------:R-:W-:Y:S01]  /*43c0*/  ULOP3.LUT UR8, URZ, UR8, URZ, 0x33, !UPT ;  /* 0x00000008ff087292 */ /* 0x000fe2000f8e33ff */
[----:B------:R-:W-:Y:S01]  /*43d0*/  LOP3.LUT R4, RZ, UR5, RZ, 0x33, !PT ;  /* 0x00000005ff047c12 */ /* 0x000fe2000f8e33ff */
[----:B------:R-:W-:Y:S02]  /*43e0*/  VOTEU.ANY UR7, UPT, PT ;  /* 0x0000000000077886 */ /* 0x000fe400038e0100 */
[----:B------:R-:W-:Y:S01]  /*43f0*/  UFLO.U32 UR7, UR7 ;  /* 0x00000007000772bd */ /* 0x000fe200080e0000 */
[----:B------:R-:W2:Y:S01]  /*4400*/  REDUX UR5, R4 ;  /* 0x00000000040573c4 */ /* 0x000ea20000000000 */
[----:B------:R-:W-:-:S06]  /*4410*/  IMAD.U32 R0, RZ, RZ, UR8 ;  /* 0x00000008ff007e24 */ /* 0x000fcc000f8e00ff */
[----:B------:R1:W-:Y:S01]  /*4420*/  UTCATOMSWS.AND URZ, UR8 ;  /* 0x0000000800ff79e3 */ /* 0x0003e20008000000 */
[----:B------:R-:W3:Y:S01]  /*4430*/  REDUX UR6, R0 ;  /* 0x00000000000673c4 */ /* 0x000ee20000000000 */
[----:B-1----:R-:W-:Y:S01]  /*4440*/  ISETP.EQ.U32.AND P0, PT, R2, UR7, PT ;  /* 0x0000000702007c0c */ /* 0x002fe2000bf02070 */
[----:B--2---:R-:W-:Y:S01]  /*4450*/  IMAD.U32 R2, RZ, RZ, UR5 ;  /* 0x00000005ff027e24 */ /* 0x004fe2000f8e00ff */
[----:B---3--:R-:W-:-:S11]  /*4460*/  MOV R3, UR6 ;  /* 0x0000000600037c02 */ /* 0x008fd60008000f00 */
[----:B------:R1:W-:Y:S04]  /*4470*/  @P0 ATOMS.AND RZ, [UR4+0x14], R3 ;  /* 0x00001403ffff098c */ /* 0x0003e8000a800004 */
[----:B------:R1:W-:Y:S01]  /*4480*/  @P0 ATOMS.AND RZ, [UR4+0x18], R2 ;  /* 0x00001802ffff098c */ /* 0x0003e2000a800004 */
[----:B------:R-:W-:Y:S05]  /*4490*/  BRA `(.L_x_91) ;  /* 0x0000000000147947 */ /* 0x000fea0003800000 */
.L_x_90:
[----:B------:R-:W-:Y:S02]  /*44a0*/  MOV R2, 0x44c0 ;  /* 0x000044c000027802 */ /* 0x000fe40000000f00 */
[----:B---345:R-:W-:Y:S05]  /*44b0*/  CALL.REL.NOINC `($__internal_0_$__cuda_sm10x_tcgen05_guardrail_trap_col_being_dealloced_not_returned_by_alloc) ;  /* 0x00000070004c7944 */ /* 0x038fea0003c00000 */
[----:B------:R-:W-:Y:S05]  /*44c0*/  BRA `(.L_x_91) ;  /* 0x0000000000087947 */ /* 0x000fea0003800000 */
.L_x_89:
[----:B------:R-:W-:Y:S02]  /*44d0*/  MOV R2, 0x44f0 ;  /* 0x000044f000027802 */ /* 0x000fe40000000f00 */
[----:B---345:R-:W-:Y:S05]  /*44e0*/  CALL.REL.NOINC `($__internal_2_$__cuda_sm10x_tcgen05_guardrail_trap_unallocated_columns_being_dealloced) ;  /* 0x0000007000587944 */ /* 0x038fea0003c00000 */
.L_x_91:
[----:B------:R-:W-:Y:S01]  /*44f0*/  NOP ;  /* 0x0000000000007918 */ /* 0x000fe20000000000 */
[----:B----4-:R-:W-:Y:S05]  /*4500*/  EXIT ;  /* 0x000000000000794d */ /* 0x010fea0003800000 */
.L_x_62:
[----:B------:R-:W-:-:S09]  /*4510*/  UISETP.NE.OR UP5, UPT, UR7, 0x3, UP5 ;  /* 0x000000030700788c */ /* 0x000fd2000afa5670 */
[----:B------:R-:W-:Y:S05]  /*4520*/  BRA.U UP5, `(.L_x_92) ;  /* 0x0000000d05b07547 */ /* 0x000fea000b800000 */
[----:B------:R-:W1:Y:S01]  /*4530*/  LDC R0, c[0x0][0xb30] ;  /* 0x0002cc00ff007b82 */ /* 0x000e620000000800 */
[----:B------:R-:W2:Y:S01]  /*4540*/  LDCU.64 UR8, c[0x0][0x888] ;  /* 0x00011100ff0877ac */ /* 0x000ea20008000a00 */
[----:B------:R-:W-:Y:S02]  /*4550*/  HFMA2 R29, -RZ, RZ, 0, 0 ;  /* 0x00000000ff1d7431 */ /* 0x000fe400000001ff */
[----:B------:R-:W-:Y:S01]  /*4560*/  IMAD.MOV.U32 R31, RZ, RZ, 0x1 ;  /* 0x00000001ff1f7424 */ /* 0x000fe200078e00ff */
[----:B------:R-:W-:Y:S01]  /*4570*/  MOV R27, 0x2000 ;  /* 0x00002000001b7802 */ /* 0x000fe20000000f00 */
[----:B------:R-:W3:Y:S01]  /*4580*/  LDCU.64 UR6, c[0x0][0x890] ;  /* 0x00011200ff0677ac */ /* 0x000ee20008000a00 */
[----:B------:R-:W-:Y:S01]  /*4590*/  IMAD.MOV.U32 R30, RZ, RZ, RZ ;  /* 0x000000ffff1e7224 */ /* 0x000fe200078e00ff */
[----:B------:R-:W4:Y:S01]  /*45a0*/  LDC R25, c[0x0][0x370] ;  /* 0x0000dc00ff197b82 */ /* 0x000f220000000800 */
[----:B------:R-:W-:Y:S01]  /*45b0*/  UMOV UR5, 0x400 ;  /* 0x0000040000057882 */ /* 0x000fe20000000000 */
[----:B------:R-:W-:-:S02]  /*45c0*/  UPLOP3.LUT UP1, UPT, UPT, UPT, UPT, 0x40, 0x4 ;  /* 0x000000000004789c */ /* 0x000fc40003f2e870 */
[----:B------:R-:W-:Y:S01]  /*45d0*/  ULEA UR5, UR4, UR5, 0x18 ;  /* 0x0000000504057291 */ /* 0x000fe2000f8ec0ff */
[----:B------:R-:W-:-:S03]  /*45e0*/  UMOV UR14, URZ ;  /* 0x000000ff000e7c82 */ /* 0x000fc60008000000 */
[----:B------:R-:W4:Y:S01]  /*45f0*/  LDC R2, c[0x0][0xb0c] ;  /* 0x0002c300ff027b82 */ /* 0x000f220000000800 */
[----:B--2---:R-:W-:Y:S02]  /*4600*/  UISETP.NE.U32.AND UP3, UPT, UR8, URZ, UPT ;  /* 0x000000ff0800728c */ /* 0x004fe4000bf65070 */
[----:B---3--:R-:W-:-:S05]  /*4610*/  UISETP.NE.U32.AND UP5, UPT, UR6, URZ, UPT ;  /* 0x000000ff0600728c */ /* 0x008fca000bfa5070 */
[----:B------:R-:W2:Y:S01]  /*4620*/  LDC R24, c[0x0][0xb20] ;  /* 0x0002c800ff187b82 */ /* 0x000ea20000000800 */
[----:B-1----:R-:W-:Y:S01]  /*4630*/  ISETP.NE.AND P1, PT, R0, 0x1, PT ;  /* 0x000000010000780c */ /* 0x002fe20003f25270 */
[----:B------:R-:W-:Y:S02]  /*4640*/  UISETP.NE.AND.EX UP3, UPT, UR9, URZ, UPT, UP3 ;  /* 0x000000ff0900728c */ /* 0x000fe4000bf65330 */
[----:B------:R-:W-:-:S04]  /*4650*/  UISETP.NE.AND.EX UP5, UPT, UR7, URZ, UPT, UP5 ;  /* 0x000000ff0700728c */ /* 0x000fc8000bfa5350 */
[----:B------:R-:W1:Y:S08]  /*4660*/  LDC.64 R32, c[0x0][0x348] ;  /* 0x0000d200ff207b82 */ /* 0x000e700000000a00 */
[----:B------:R-:W3:Y:S08]  /*4670*/  LDC.64 R16, c[0x0][0xb10] ;  /* 0x0002c400ff107b82 */ /* 0x000ef00000000a00 */
[----:B------:R-:W1:Y:S08]  /*4680*/  LDC.64 R6, c[0x0][0xb18] ;  /* 0x0002c600ff067b82 */ /* 0x000e700000000a00 */
[----:B------:R-:W1:Y:S08]  /*4690*/  LDC.64 R4, c[0x0][0xb28] ;  /* 0x0002ca00ff047b82 */ /* 0x000e700000000a00 */
[----:B--2-4-:R-:W1:Y:S02]  /*46a0*/  LDC R26, c[0x0][0x374] ;  /* 0x0000dd00ff1a7b82 */ /* 0x014e640000000800 */
.L_x_101:
[C---:B------:R-:W-:Y:S02]  /*46b0*/  LEA R0, R30.reuse, UR5, 0x3 ;  /* 0x000000051e007c11 */ /* 0x040fe4000f8e18ff */
[----:B------:R-:W-:Y:S02]  /*46c0*/  SHF.L.U32 R3, R29, 0x1f, RZ ;  /* 0x0000001f1d037819 */ /* 0x000fe400000006ff */
[----:B------:R-:W-:Y:S02]  /*46d0*/  LEA R20, R30, UR5, 0x4 ;  /* 0x000000051e147c11 */ /* 0x000fe4000f8e20ff */
[----:B--2---:R-:W2:Y:S02]  /*46e0*/  SYNCS.PHASECHK.TRANS64.TRYWAIT P0, [R0+URZ+0xe0], R3 ;  /* 0x0000e003000075a7 */ /* 0x004ea400080011ff */
[----:B--2---:R-:W-:Y:S05]  /*46f0*/  @!P0 BRA `(.L_x_93) ;  /* 0x0000006800f48947 */ /* 0x004fea0003800000 */
.L_x_179:
[----:B------:R-:W-:Y:S01]  /*4700*/  ISETP.GE.AND P0, PT, R94, 0x1, PT ;  /* 0x000000015e00780c */ /* 0x000fe20003f06270 */
[----:B------:R-:W4:Y:S01]  /*4710*/  LDS.128 R20, [R20+0x170] ;  /* 0x0001700014147984 */ /* 0x000f220000000c00 */
[----:B--2---:R-:W-:Y:S01]  /*4720*/  VIADD R0, R0, 0xf0 ;  /* 0x000000f000007836 */ /* 0x004fe20000000000 */
[----:B------:R-:W-:Y:S01]  /*4730*/  @!PT LDS RZ, [RZ] ;  /* 0x00000000fffff984 */ /* 0x000fe20000000800 */
[----:B------:R-:W-:Y:S01]  /*4740*/  @!PT LDS RZ, [RZ] ;  /* 0x00000000fffff984 */ /* 0x000fe20000000800 */
[----:B------:R-:W-:Y:S01]  /*4750*/  @!PT LDS RZ, [RZ] ;  /* 0x00000000fffff984 */ /* 0x000fe20000000800 */
[----:B------:R-:W-:Y:S01]  /*4760*/  @!PT LDS RZ, [RZ] ;  /* 0x00000000fffff984 */ /* 0x000fe20000000800 */
[----:B------:R2:W-:Y:S06]  /*4770*/  MEMBAR.ALL.CTA ;  /* 0x0000000000007992 */ /* 0x0005ec0000008000 */
[----:B--2---:R-:W2:Y:S01]  /*4780*/  FENCE.VIEW.ASYNC.S ;  /* 0x00000000000073c6 */ /* 0x004ea20000000000 */
[----:B------:R-:W-:Y:S04]  /*4790*/  PRMT R0, RZ, 0x654, R0 ;  /* 0x00000654ff007816 */ /* 0x000fe80000000000 */
[----:B--2---:R2:W-:Y:S01]  /*47a0*/  SYNCS.ARRIVE.TRANS64.RED.A1T0 RZ, [R0+URZ], RZ ;  /* 0x000000ff00ff79a7 */ /* 0x0045e200081004ff */
[----:B----4-:R-:W-:Y:S11]  /*47b0*/  LOP3.LUT P3, RZ, R22, 0x1, RZ, 0xc0, !PT ;  /* 0x0000000116ff7812 */ /* 0x010ff6000786c0ff */
[----:B------:R-:W-:Y:S02]  /*47c0*/  @!UPT UIADD3 URZ, UPT, UPT, URZ, URZ, URZ ;  /* 0x000000fffffff290 */ /* 0x000fe4000fffe0ff */
[----:B------:R-:W-:Y:S02]  /*47d0*/  @P3 MOV R13, R20 ;  /* 0x00000014000d3202 */ /* 0x000fe40000000f00 */
[----:B------:R-:W-:Y:S01]  /*47e0*/  @P3 LOP3.LUT R8, R21, 0xffff, RZ, 0xc0, !PT ;  /* 0x0000ffff15083812 */ /* 0x000fe200078ec0ff */
[----:B--2---:R-:W-:Y:S06]  /*47f0*/  @!P0 BRA `(.L_x_94) ;  /* 0x0000000000a48947 */ /* 0x004fec0003800000 */
[----:B-1----:R-:W-:Y:S01]  /*4800*/  IMAD.HI.U32 R35, R26, R7, RZ ;  /* 0x000000071a237227 */ /* 0x002fe200078e00ff */
[----:B------:R-:W-:Y:S02]  /*4810*/  ISETP.NE.AND P0, PT, R6, 0x1, PT ;  /* 0x000000010600780c */ /* 0x000fe40003f05270 */
[----:B------:R-:W-:Y:S01]  /*4820*/  ISETP.NE.AND P2, PT, R94, 0x1, PT ;  /* 0x000000015e00780c */ /* 0x000fe20003f45270 */
[----:B---3--:R-:W-:Y:S01]  /*4830*/  IMAD.HI.U32 R34, R25, R16, RZ ;  /* 0x0000001019227227 */ /* 0x008fe200078e00ff */
[----:B------:R-:W-:Y:S02]  /*4840*/  SHF.R.U32.HI R35, RZ, R24, R35 ;  /* 0x00000018ff237219 */ /* 0x000fe40000011623 */
[----:B------:R-:W-:Y:S01]  /*4850*/  ISETP.NE.AND P4, PT, R2, 0x1, PT ;  /* 0x000000010200780c */ /* 0x000fe20003f85270 */
[----:B------:R-:W-:Y:S01]  /*4860*/  IMAD.HI.U32 R36, R13, R16, RZ ;  /* 0x000000100d247227 */ /* 0x000fe200078e00ff */
[----:B------:R-:W-:Y:S02]  /*4870*/  SHF.R.U32.HI R34, RZ, R17, R34 ;  /* 0x00000011ff227219 */ /* 0x000fe40000011622 */
[----:B------:R-:W-:Y:S01]  /*4880*/  SEL R3, R26, R35, !P0 ;  /* 0x000000231a037207 */ /* 0x000fe20004000000 */
[C---:B------:R-:W-:Y:S01]  /*4890*/  IMAD.HI.U32 R35, R8.reuse, R7, RZ ;  /* 0x0000000708237227 */ /* 0x040fe200078e00ff */
[----:B------:R-:W-:Y:S02]  /*48a0*/  SEL R11, R25, R34, !P4 ;  /* 0x00000022190b7207 */ /* 0x000fe40006000000 */
[----:B------:R-:W-:Y:S01]  /*48b0*/  SHF.R.U32.HI R36, RZ, R17, R36 ;  /* 0x00000011ff247219 */ /* 0x000fe20000011624 */
[----:B------:R-:W-:Y:S01]  /*48c0*/  IMAD.HI.U32 R38, R3, R4, RZ ;  /* 0x0000000403267227 */ /* 0x000fe200078e00ff */
[----:B------:R-:W-:Y:S03]  /*48d0*/  SHF.R.U32.HI R35, RZ, R24, R35 ;  /* 0x00000018ff237219 */ /* 0x000fe60000011623 */
[----:B------:R-:W-:Y:S01]  /*48e0*/  IMAD.HI.U32 R34, R11, R4, RZ ;  /* 0x000000040b227227 */ /* 0x000fe200078e00ff */
[----:B------:R-:W-:Y:S02]  /*48f0*/  @P2 SHF.R.U32.HI R3, RZ, R5, R38 ;  /* 0x00000005ff032219 */ /* 0x000fe40000011626 */
[----:B------:R-:W-:Y:S02]  /*4900*/  SEL R9, R8, R35, !P0 ;  /* 0x0000002308097207 */ /* 0x000fe40004000000 */
[----:B------:R-:W-:Y:S01]  /*4910*/  @P2 SHF.R.U32.HI R11, RZ, R5, R34 ;  /* 0x00000005ff0b2219 */ /* 0x000fe20000011622 */
[C---:B------:R-:W-:Y:S01]  /*4920*/  IMAD R10, R94.reuse, R3, RZ ;  /* 0x000000035e0a7224 */ /* 0x040fe200078e02ff */
[----:B------:R-:W-:Y:S01]  /*4930*/  SEL R3, R13, R36, !P4 ;  /* 0x000000240d037207 */ /* 0x000fe20006000000 */
[C---:B------:R-:W-:Y:S03]  /*4940*/  IMAD.HI.U32 R14, R9.reuse, R4, RZ ;  /* 0x00000004090e7227 */ /* 0x040fe600078e00ff */
[----:B------:R-:W-:Y:S01]  /*4950*/  ISETP.GE.AND P0, PT, R9, R10, PT ;  /* 0x0000000a0900720c */ /* 0x000fe20003f06270 */
[C---:B------:R-:W-:Y:S01]  /*4960*/  IMAD R12, R94.reuse, R11, RZ ;  /* 0x0000000b5e0c7224 */ /* 0x040fe200078e02ff */
[-C--:B------:R-:W-:Y:S04]  /*4970*/  SHF.R.U32.HI R14, RZ, R5.reuse, R14 ;  /* 0x00000005ff0e7219 */ /* 0x080fe8000001160e */
[----:B------:R-:W-:Y:S02]  /*4980*/  ISETP.GE.OR P0, PT, R3, R12, P0 ;  /* 0x0000000c0300720c */ /* 0x000fe40000706670 */
[----:B------:R-:W-:Y:S05]  /*4990*/  SEL R15, R9, R14, !P2 ;  /* 0x0000000e090f7207 */ /* 0x000fea0005000000 */
[----:B------:R-:W-:Y:S04]  /*49a0*/  IMAD.MOV R14, RZ, RZ, -R15 ;  /* 0x000000ffff0e7224 */ /* 0x000fe800078e0a0f */
[----:B------:R-:W-:Y:S02]  /*49b0*/  IMAD R14, R94, R14, R9 ;  /* 0x0000000e5e0e7224 */ /* 0x000fe400078e0209 */
[C---:B------:R-:W-:Y:S05]  /*49c0*/  @!P0 IMAD.HI.U32 R10, R3.reuse, R4, RZ ;  /* 0x00000004030a8227 */ /* 0x040fea00078e00ff */
[----:B------:R-:W-:Y:S04]  /*49d0*/  @!P0 SHF.R.U32.HI R10, RZ, R5, R10 ;  /* 0x00000005ff0a8219 */ /* 0x000fe8000001160a */
[----:B------:R-:W-:Y:S01]  /*49e0*/  @!P0 SEL R0, R3, R10, !P2 ;  /* 0x0000000a03008207 */ /* 0x000fe20005000000 */
[----:B------:R-:W-:Y:S03]  /*49f0*/  IMAD.MOV R10, RZ, RZ, -R3 ;  /* 0x000000ffff0a7224 */ /* 0x000fe600078e0a03 */
[----:B------:R-:W-:Y:S01]  /*4a00*/  @!P0 IADD3 R15, PT, PT, R15, -R0, RZ ;  /* 0x800000000f0f8210 */ /* 0x000fe20007ffe0ff */
[----:B------:R-:W-:Y:S01]  /*4a10*/  @!P0 IMAD R0, R11, R14, R0 ;  /* 0x0000000e0b008224 */ /* 0x000fe200078e0200 */
[----:B------:R-:W-:Y:S01]  /*4a20*/  IADD3 R11, PT, PT, -R9, RZ, RZ ;  /* 0x000000ff090b7210 */ /* 0x000fe20007ffe1ff */
[----:B------:R-:W-:Y:S02]  /*4a30*/  IMAD R13, R2, R10, R13 ;  /* 0x0000000a020d7224 */ /* 0x000fe400078e020d */
[----:B------:R-:W-:Y:S02]  /*4a40*/  @!P0 IMAD R9, R15, R94, R3 ;  /* 0x0000005e0f098224 */ /* 0x000fe400078e0203 */
[----:B------:R-:W-:Y:S02]  /*4a50*/  @!P0 IMAD.MOV.U32 R3, RZ, RZ, R0 ;  /* 0x000000ffff038224 */ /* 0x000fe400078e0000 */
[----:B------:R-:W-:Y:S02]  /*4a60*/  IMAD R8, R6, R11, R8 ;  /* 0x0000000b06087224 */ /* 0x000fe400078e0208 */
[----:B------:R-:W-:Y:S02]  /*4a70*/  IMAD R13, R3, R2, R13 ;  /* 0x00000002030d7224 */ /* 0x000fe400078e020d */
[----:B------:R-:W-:Y:S02]  /*4a80*/  IMAD R8, R9, R6, R8 ;  /* 0x0000000609087224 */ /* 0x000fe400078e0208 */
.L_x_94:
[----:B------:R-:W-:Y:S05]  /*4a90*/  BRA.U UP1, `(.L_x_95) ;  /* 0x0000000101107547 */ /* 0x000fea000b800000 */
[----:B------:R-:W-:Y:S04]  /*4aa0*/  MOV R0, UR13 ;  /* 0x0000000d00007c02 */ /* 0x000fe80008000f00 */
[----:B------:R-:W-:Y:S04]  /*4ab0*/  SHF.L.U32 R3, R0, 0x1f, RZ ;  /* 0x0000001f00037819 */ /* 0x000fe800000006ff */
[----:B------:R-:W2:Y:S02]  /*4ac0*/  SYNCS.PHASECHK.TRANS64.TRYWAIT P0, [UR5+0xd8], R3 ;  /* 0x0000d803ff0075a7 */ /* 0x000ea40008001105 */
[----:B--2---:R-:W-:Y:S05]  /*4ad0*/  @!P0 BRA `(.L_x_96) ;  /* 0x0000006800108947 */ /* 0x004fea0003800000 */
.L_x_95:
[----:B------:R-:W-:Y:S02]  /*4ae0*/  R2UR UR11, R19 ;  /* 0x00000000130b72ca */ /* 0x000fe400000e0000 */
[----:B------:R-:W-:Y:S02]  /*4af0*/  R2UR UR10, R18 ;  /* 0x00000000120a72ca */ /* 0x000fe400000e0000 */
[----:B------:R-:W-:Y:S04]  /*4b00*/  ISETP.NE.U32.AND P2, PT, RZ, UR6, PT ;  /* 0x00000006ff007c0c */ /* 0x000fe8000bf45070 */
[----:B------:R-:W-:Y:S05]  /*4b10*/  ISETP.NE.AND.EX P2, PT, RZ, UR7, PT, P2 ;  /* 0x00000007ff007c0c */ /* 0x000fea000bf45320 */
[----:B------:R-:W-:Y:S02]  /*4b20*/  USHF.L.U32 UR11, UR11, 0x7, URZ ;  /* 0x000000070b0b7899 */ /* 0x000fe400080006ff */
[----:B------:R-:W-:Y:S01]  /*4b30*/  USHF.L.U32 UR10, UR10, 0x6, URZ ;  /* 0x000000060a0a7899 */ /* 0x000fe200080006ff */
[----:B------:R-:W-:Y:S11]  /*4b40*/  BRA.U !UP5, `(.L_x_97) ;  /* 0x000000010d347547 */ /* 0x000ff6000b800000 */
[----:B------:R-:W-:Y:S01]  /*4b50*/  UPLOP3.LUT UP0, UPT, UPT, UPT, UP3, 0x80, 0x8 ;  /* 0x000000000008789c */ /* 0x000fe20003f0f030 */
[----:B--2---:R-:W-:Y:S02]  /*4b60*/  HFMA2 R0, -RZ, RZ, 0, 5.9604644775390625e-08 ;  /* 0x00000001ff007431 */ /* 0x004fe400000001ff */
[----:B------:R-:W-:Y:S03]  /*4b70*/  IMAD.MOV.U32 R69, RZ, RZ, 0x1 ;  /* 0x00000001ff457424 */ /* 0x000fe600078e00ff */
[----:B------:R-:W-:Y:S05]  /*4b80*/  PLOP3.LUT P0, PT, PT, PT, UP0, 0x80, 0x8 ;  /* 0x000000000008781c */ /* 0x000fea0003f0f008 */
[----:B------:R-:W2:Y:S01]  /*4b90*/  @UP0 LDCU.64 UR16, c[0x0][0x888] ;  /* 0x00011100ff1007ac */ /* 0x000ea20008000a00 */
[----:B------:R-:W-:Y:S07]  /*4ba0*/  @UP0 UIMAD UR8, UR36, UR6, URZ ;  /* 0x00000006240802a4 */ /* 0x000fee000f8e02ff */
[----:B------:R-:W-:Y:S01]  /*4bb0*/  @!P0 PRMT R69, R0, 0x7610, R69 ;  /* 0x0000761000458816 */ /* 0x000fe20000000045 */
[----:B--2---:R-:W-:Y:S03]  /*4bc0*/  @UP0 UIMAD.WIDE UR16, UR8, 0x4, UR16 ;  /* 0x00000004081008a5 */ /* 0x004fe6000f8e0210 */
[----:B------:R-:W2:Y:S03]  /*4bd0*/  @!UP0 LDCU UR8, c[0x0][0x880] ;  /* 0x00011000ff0887ac */ /* 0x000ea60008000800 */
[----:B------:R-:W-:Y:S01]  /*4be0*/  IMAD.U32 R10, RZ, RZ, UR16 ;  /* 0x00000010ff0a7e24 */ /* 0x000fe2000f8e00ff */
[----:B------:R-:W-:Y:S05]  /*4bf0*/  MOV R11, UR17 ;  /* 0x00000011000b7c02 */ /* 0x000fea0008000f00 */
[----:B-----5:R4:W5:Y:S02]  /*4c00*/  @P0 LDG.E R61, desc[UR38][R10.64] ;  /* 0x000000260a3d0981 */ /* 0x020964000c1e1900 */
[----:B--2-4-:R-:W-:Y:S07]  /*4c10*/  @!P0 IMAD.U32 R61, RZ, RZ, UR8 ;  /* 0x00000008ff3d8e24 */ /* 0x014fee000f8e00ff */
.L_x_97:
[----:B-----5:R-:W-:Y:S01]  /*4c20*/  @!P2 FSETP.EQ.AND P0, PT, R61, RZ, PT ;  /* 0x000000ff3d00a20b */ /* 0x020fe20003f02000 */
[----:B------:R-:W-:Y:S01]  /*4c30*/  @!UPT UIADD3 URZ, UPT, UPT, URZ, URZ, URZ ;  /* 0x000000fffffff290 */ /* 0x000fe2000fffe0ff */
[----:B------:R-:W-:Y:S11]  /*4c40*/  @!P2 BRA `(.L_x_98) ;  /* 0x000000000014a947 */ /* 0x000ff60003800000 */
[----:B------:R-:W-:Y:S02]  /*4c50*/  LOP3.LUT P2, RZ, R69, 0xff, RZ, 0xc0, !PT ;  /* 0x000000ff45ff7812 */ /* 0x000fe4000784c0ff */
[----:B------:R-:W-:Y:S04]  /*4c60*/  PLOP3.LUT P0, PT, PT, PT, UP0, 0x80, 0x8 ;  /* 0x000000000008781c */ /* 0x000fe80003f0f008 */
[----:B------:R-:W-:Y:S07]  /*4c70*/  PLOP3.LUT P0, PT, P0, PT, PT, 0x8, 0x80 ;  /* 0x000000000080781c */ /* 0x000fee000070e170 */
[----:B------:R-:W-:Y:S11]  /*4c80*/  @P2 FSETP.EQ.AND P0, PT, R61, RZ, PT ;  /* 0x000000ff3d00220b */ /* 0x000ff60003f02000 */
[----:B------:R-:W-:Y:S02]  /*4c90*/  @!UPT UIADD3 URZ, UPT, UPT, URZ, URZ, URZ ;  /* 0x000000fffffff290 */ /* 0x000fe4000fffe0ff */
.L_x_98:
[----:B------:R-:W-:Y:S01]  /*4ca0*/  ULEA UR16, UR14, UR5, 0x3 ;  /* 0x000000050e107291 */ /* 0x000fe2000f8e18ff */
[----:B--2---:R-:W-:Y:S02]  /*4cb0*/  SHF.L.U32 R3, R31, 0x1f, RZ ;  /* 0x0000001f1f037819 */ /* 0x004fe400000006ff */
[----:B------:R-:W-:Y:S04]  /*4cc0*/  ELECT P4, URZ, PT ;  /* 0x0000000000ff782f */ /* 0x000fe80003880000 */
[----:B------:R-:W-:Y:S02]  /*4cd0*/  PLOP3.LUT P4, PT, P0, P4, PT, 0xf2, 0x2f ;  /* 0x00000000002f781c */ /* 0x000fe40000789e72 */
[----:B------:R-:W2:Y:S11]  /*4ce0*/  SYNCS.PHASECHK.TRANS64.TRYWAIT P2, [UR16+0xb8], R3 ;  /* 0x0000b803ff0075a7 */ /* 0x000eb60008041110 */
[----:B-1----:R-:W-:Y:S05]  /*4cf0*/  @!P4 IADD3 R18, P0, PT, R32, 0x580, RZ ;  /* 0x000005802012c810 */ /* 0x002fea0007f1e0ff */
[----:B------:R-:W-:Y:S01]  /*4d00*/  @!P4 IMAD.X R12, RZ, RZ, R33, P0 ;  /* 0x000000ffff0cc224 */ /* 0x000fe200000e0621 */
[----:B--2---:R-:W-:Y:S07]  /*4d10*/  @!P2 BRA `(.L_x_99) ;  /* 0x000000640098a947 */ /* 0x004fee0003800000 */
.L_x_182:
[----:B------:R-:W2:Y:S01]  /*4d20*/  LDC.64 R14, c[0x0][0xb10] ;  /* 0x0002c400ff0e7b82 */ /* 0x000ea20000000a00 */
[----:B------:R-:W-:Y:S01]  /*4d30*/  @!P4 R2UR UR8, R12 ;  /* 0x000000000c08c2ca */ /* 0x000fe200000e0000 */
[----:B------:R-:W-:Y:S01]  /*4d40*/  VOTEU.ALL UP2, P4 ;  /* 0x0000000000ff7886 */ /* 0x000fe20002040000 */
[----:B------:R-:W-:Y:S01]  /*4d50*/  @!P4 R2UR UR9, R18 ;  /* 0x000000001209c2ca */ /* 0x000fe200000e0000 */
[----:B------:R-:W-:Y:S01]  /*4d60*/  VOTEU.ALL UP1, P4 ;  /* 0x0000000000ff7886 */ /* 0x000fe20002020000 */
[----:B------:R-:W-:Y:S03]  /*4d70*/  UMOV UR22, 0x0 ;  /* 0x0000000000167882 */ /* 0x000fe60000000000 */
[----:B------:R-:W4:Y:S01]  /*4d80*/  LDC.64 R10, c[0x0][0xb18] ;  /* 0x0002c600ff0a7b82 */ /* 0x000f220000000a00 */
[----:B------:R-:W-:Y:S01]  /*4d90*/  UMOV UR23, 0x10000000 ;  /* 0x1000000000177882 */ /* 0x000fe20000000000 */
[----:B------:R-:W-:Y:S01]  /*4da0*/  UMOV UR12, UR36 ;  /* 0x00000024000c7c82 */ /* 0x000fe20008000000 */
[----:B------:R-:W-:Y:S01]  /*4db0*/  UIADD3 UR15, UPT, UPT, UR14, 0x1, URZ ;  /* 0x000000010e0f7890 */ /* 0x000fe2000fffe0ff */
[----:B------:R-:W-:Y:S01]  /*4dc0*/  @P3 SHF.R.U32.HI R28, RZ, 0x10, R21 ;  /* 0x00000010ff1c3819 */ /* 0x000fe20000011615 */
[----:B------:R-:W-:Y:S03]  /*4dd0*/  VIADD R30, R30, 0x1 ;  /* 0x000000011e1e7836 */ /* 0x000fe60000000000 */
[----:B-1----:R-:W1:Y:S01]  /*4de0*/  @!P1 LDC R0, c[0x0][0xb20] ;  /* 0x0002c800ff009b82 */ /* 0x002e620000000800 */
[----:B------:R-:W-:Y:S01]  /*4df0*/  UISETP.NE.AND UP4, UPT, UR15, 0x3, UPT ;  /* 0x000000030f00788c */ /* 0x000fe2000bf85270 */
[----:B------:R-:W-:Y:S01]  /*4e00*/  IMAD.U32 R19, RZ, RZ, UR8 ;  /* 0x00000008ff137e24 */ /* 0x000fe2000f8e00ff */
[----:B------:R-:W-:Y:S05]  /*4e10*/  @!UP2 ULEA UR8, UR14, UR5, 0xd ;  /* 0x000000050e08a291 */ /* 0x000fea000f8e68ff */
[----:B------:R-:W5:Y:S01]  /*4e20*/  @!P1 LDC R3, c[0x0][0xb0c] ;  /* 0x0002c300ff039b82 */ /* 0x000f620000000800 */
[----:B------:R-:W-:Y:S01]  /*4e30*/  IMAD.U32 R18, RZ, RZ, UR9 ;  /* 0x00000009ff127e24 */ /* 0x000fe2000f8e00ff */
[----:B------:R-:W-:Y:S01]  /*4e40*/  UIADD3 UR9, UPT, UPT, UR16, 0xa0, URZ ;  /* 0x000000a010097890 */ /* 0x000fe2000fffe0ff */
[----:B------:R-:W-:Y:S01]  /*4e50*/  @!P4 R2UR UR21, R19 ;  /* 0x000000001315c2ca */ /* 0x000fe200000e0000 */
[----:B------:R-:W-:Y:S02]  /*4e60*/  @!UP2 UIADD3 UR8, UPT, UPT, UR8, 0x200, URZ ;  /* 0x000002000808a890 */ /* 0x000fe4000fffe0ff */
[----:B------:R-:W-:Y:S01]  /*4e70*/  @!P4 R2UR UR20, R18 ;  /* 0x000000001214c2ca */ /* 0x000fe200000e0000 */
[----:B------:R-:W-:Y:S01]  /*4e80*/  @!P4 IMAD.MOV.U32 R18, RZ, RZ, 0x2000 ;  /* 0x00002000ff12c424 */ /* 0x000fe200078e00ff */
[----:B------:R-:W-:Y:S02]  /*4e90*/  UPRMT UR17, UR4, 0x654, UR9 ;  /* 0x0000065404117896 */ /* 0x000fe40008000009 */
[----:B------:R-:W-:Y:S02]  /*4ea0*/  USEL UR18, URZ, 0x1, UP4 ;  /* 0x00000001ff127887 */ /* 0x000fe4000a000000 */
[----:B------:R-:W-:Y:S04]  /*4eb0*/  USEL UR15, UR15, URZ, UP4 ;  /* 0x000000ff0f0f7287 */ /* 0x000fe8000a000000 */
[----:B------:R-:W-:Y:S01]  /*4ec0*/  ULEA UR14, UR15, UR5, 0x3 ;  /* 0x000000050f0e7291 */ /* 0x000fe2000f8e18ff */
[----:B------:R-:W-:Y:S02]  /*4ed0*/  LOP3.LUT R31, R31, UR18, RZ, 0x3c, !PT ;  /* 0x000000121f1f7c12 */ /* 0x000fe4000f8e3cff */
[----:B------:R1:W-:Y:S01]  /*4ee0*/  @!UP1 UTMALDG.3D [UR8], [UR20], desc[UR22] ;  /* 0x00001608140095b4 */ /* 0x0003e20008011000 */
[----:B------:R1:W-:Y:S01]  /*4ef0*/  @!P4 SYNCS.ARRIVE.TRANS64.RED.A0TR RZ, [UR16+0xa0], R18 ;  /* 0x0000a012ffffc9a7 */ /* 0x0003e20008300410 */
[----:B------:R-:W-:Y:S02]  /*4f00*/  SHF.L.U32 R12, R31, 0x1f, RZ ;  /* 0x0000001f1f0c7819 */ /* 0x000fe400000006ff */
[----:B-----5:R-:W-:Y:S01]  /*4f10*/  @!P1 ISETP.NE.AND P2, PT, R3, 0x1, PT ;  /* 0x000000010300980c */ /* 0x020fe20003f45270 */
[C---:B--2---:R-:W-:Y:S01]  /*4f20*/  @!P1 IMAD.HI.U32 R14, R13.reuse, R14, RZ ;  /* 0x0000000e0d0e9227 */ /* 0x044fe200078e00ff */
[----:B----4-:R-:W-:Y:S03]  /*4f30*/  @!P1 ISETP.NE.AND P0, PT, R10, 0x1, PT ;  /* 0x000000010a00980c */ /* 0x010fe60003f05270 */
[C---:B------:R-:W-:Y:S01]  /*4f40*/  @!P1 IMAD.HI.U32 R11, R8.reuse, R11, RZ ;  /* 0x0000000b080b9227 */ /* 0x040fe200078e00ff */
[----:B------:R-:W-:Y:S04]  /*4f50*/  @!P1 SHF.R.U32.HI R14, RZ, R15, R14 ;  /* 0x0000000fff0e9219 */ /* 0x000fe8000001160e */
[----:B-1----:R-:W-:Y:S01]  /*4f60*/  @!P1 SHF.R.U32.HI R9, RZ, R0, R11 ;  /* 0x00000000ff099219 */ /* 0x002fe2000001160b */
[----:B------:R-:W-:Y:S01]  /*4f70*/  SYNCS.ARRIVE.TRANS64.RED.A1T0 RZ, [UR17], RZ ;  /* 0x000000ffffff79a7 */ /* 0x000fe20008100411 */
[----:B------:R-:W-:Y:S02]  /*4f80*/  @!P1 SEL R14, R13, R14, !P2 ;  /* 0x0000000e0d0e9207 */ /* 0x000fe40005000000 */
[----:B------:R-:W-:Y:S01]  /*4f90*/  @!P1 SEL R9, R8, R9, !P0 ;  /* 0x0000000908099207 */ /* 0x000fe20004000000 */
[----:B------:R-:W1:Y:S04]  /*4fa0*/  SYNCS.PHASECHK.TRANS64.TRYWAIT P5, [UR14+0xb8], R12 ;  /* 0x0000b80cff0075a7 */ /* 0x000e6800080a110e */
[----:B------:R-:W-:Y:S02]  /*4fb0*/  @!P1 IMAD.IADD R0, R9, 0x1, -R14 ;  /* 0x0000000109009824 */ /* 0x000fe400078e0a0e */
[----:B------:R-:W-:Y:S02]  /*4fc0*/  @!P1 IMAD.IADD R9, R14, 0x1, -R9 ;  /* 0x000000010e099824 */ /* 0x000fe400078e0a09 */
[----:B------:R-:W-:Y:S02]  /*4fd0*/  @!P1 IMAD R13, R0, R3, R13 ;  /* 0x00000003000d9224 */ /* 0x000fe400078e020d */
[----:B------:R-:W-:Y:S01]  /*4fe0*/  @!P1 IMAD R8, R9, R10, R8 ;  /* 0x0000000a09089224 */ /* 0x000fe200078e0208 */
[----:B-1----:R-:W-:Y:S06]  /*4ff0*/  @!P5 BRA `(.L_x_100) ;  /* 0x0000006000f8d947 */ /* 0x002fec0003800000 */
.L_x_184:
[----:B-1----:R-:W-:Y:S01]  /*5000*/  @!P4 IADD3 R3, P0, PT, R32, 0x580, RZ ;  /* 0x000005802003c810 */ /* 0x002fe20007f1e0ff */
[----:B------:R-:W-:Y:S01]  /*5010*/  UMOV UR20, 0x0 ;  /* 0x0000000000147882 */ /* 0x000fe20000000000 */
[----:B------:R-:W-:Y:S01]  /*5020*/  UMOV UR21, 0x10000000 ;  /* 0x1000000000157882 */ /* 0x000fe20000000000 */
[----:B------:R-:W-:Y:S01]  /*5030*/  VOTEU.ALL UP1, P4 ;  /* 0x0000000000ff7886 */ /* 0x000fe20002020000 */
[----:B------:R-:W-:Y:S01]  /*5040*/  @!P4 R2UR UR9, R3 ;  /* 0x000000000309c2ca */ /* 0x000fe200000e0000 */
[----:B------:R-:W-:Y:S01]  /*5050*/  @!P4 IMAD.X R0, RZ, RZ, R33, P0 ;  /* 0x000000ffff00c224 */ /* 0x000fe200000e0621 */
[----:B------:R-:W-:Y:S01]  /*5060*/  UMOV UR12, UR36 ;  /* 0x00000024000c7c82 */ /* 0x000fe20008000000 */
[----:B------:R-:W-:Y:S01]  /*5070*/  @P3 R2UR UR36, R28 ;  /* 0x000000001c2432ca */ /* 0x000fe200000e0000 */
[----:B------:R-:W-:Y:S01]  /*5080*/  @!UP1 ULEA UR16, UR15, UR5, 0xd ;  /* 0x000000050f109291 */ /* 0x000fe2000f8e68ff */
[----:B------:R-:W-:Y:S01]  /*5090*/  ISETP.NE.AND P0, PT, R30, 0x2, PT ;  /* 0x000000021e00780c */ /* 0x000fe20003f05270 */
[----:B------:R-:W-:Y:S01]  /*50a0*/  @!UP1 UIADD3 UR10, UPT, UPT, UR10, 0x20, URZ ;  /* 0x000000200a0a9890 */ /* 0x000fe2000fffe0ff */
[----:B------:R-:W-:Y:S01]  /*50b0*/  @!P4 R2UR UR8, R0 ;  /* 0x000000000008c2ca */ /* 0x000fe200000e0000 */
[----:B------:R-:W-:Y:S01]  /*50c0*/  IMAD.IADD R18, R8, 0x1, R67 ;  /* 0x0000000108127824 */ /* 0x000fe200078e0243 */
[----:B------:R-:W-:Y:S01]  /*50d0*/  SEL R0, RZ, 0x1, P0 ;  /* 0x00000001ff007807 */ /* 0x000fe20000000000 */
[----:B------:R-:W-:Y:S01]  /*50e0*/  IMAD.IADD R19, R13, 0x1, R120 ;  /* 0x000000010d137824 */ /* 0x000fe200078e0278 */
[----:B------:R-:W-:Y:S02]  /*50f0*/  SEL R30, R30, RZ, P0 ;  /* 0x000000ff1e1e7207 */ /* 0x000fe40000000000 */
[----:B------:R-:W-:Y:S01]  /*5100*/  IMAD.U32 R10, RZ, RZ, UR9 ;  /* 0x00000009ff0a7e24 */ /* 0x000fe2000f8e00ff */
[----:B------:R-:W-:Y:S01]  /*5110*/  UIADD3 UR9, UPT, UPT, UR14, 0xa0, URZ ;  /* 0x000000a00e097890 */ /* 0x000fe2000fffe0ff */
[----:B------:R-:W-:Y:S03]  /*5120*/  LOP3.LUT R29, R29, R0, RZ, 0x3c, !PT ;  /* 0x000000001d1d7212 */ /* 0x000fe600078e3cff */
[----:B------:R-:W-:Y:S02]  /*5130*/  @!P4 R2UR UR18, R10 ;  /* 0x000000000a12c2ca */ /* 0x000fe400000e0000 */
[----:B------:R-:W-:Y:S01]  /*5140*/  IMAD.U32 R11, RZ, RZ, UR8 ;  /* 0x00000008ff0b7e24 */ /* 0x000fe2000f8e00ff */
[----:B------:R-:W-:Y:S01]  /*5150*/  @!UP1 UIADD3 UR8, UPT, UPT, UR16, 0x200, URZ ;  /* 0x0000020010089890 */ /* 0x000fe2000fffe0ff */
[----:B------:R-:W-:Y:S01]  /*5160*/  VOTEU.ALL UP1, P4 ;  /* 0x0000000000ff7886 */ /* 0x000fe20002020000 */
[----:B------:R-:W-:Y:S02]  /*5170*/  UPRMT UR16, UR4, 0x654, UR9 ;  /* 0x0000065404107896 */ /* 0x000fe40008000009 */
[----:B------:R-:W-:Y:S11]  /*5180*/  @!P4 R2UR UR19, R11 ;  /* 0x000000000b13c2ca */ /* 0x000ff600000e0000 */
[----:B------:R-:W-:Y:S02]  /*5190*/  @!UPT UIADD3 URZ, UPT, UPT, URZ, URZ, URZ ;  /* 0x000000fffffff290 */ /* 0x000fe4000fffe0ff */
[----:B------:R2:W-:Y:S01]  /*51a0*/  @!UP1 UTMALDG.3D [UR8], [UR18], desc[UR20] ;  /* 0x00001408120095b4 */ /* 0x0005e20008011000 */
[----:B------:R2:W-:Y:S01]  /*51b0*/  @!P4 SYNCS.ARRIVE.TRANS64.RED.A0TR RZ, [UR14+0xa0], R27 ;  /* 0x0000a01bffffc9a7 */ /* 0x0005e2000830040e */
[----:B------:R-:W-:Y:S04]  /*51c0*/  UIADD3 UR14, UPT, UPT, UR15, 0x1, URZ ;  /* 0x000000010f0e7890 */ /* 0x000fe8000fffe0ff */
[----:B------:R-:W-:Y:S04]  /*51d0*/  UISETP.NE.AND UP1, UPT, UR14, 0x3, UPT ;  /* 0x000000030e00788c */ /* 0x000fe8000bf25270 */
[----:B------:R-:W-:Y:S02]  /*51e0*/  USEL UR15, URZ, 0x1, UP1 ;  /* 0x00000001ff0f7887 */ /* 0x000fe40008800000 */
[----:B------:R-:W-:Y:S02]  /*51f0*/  USEL UR14, UR14, URZ, UP1 ;  /* 0x000000ff0e0e7287 */ /* 0x000fe40008800000 */
[----:B------:R-:W-:Y:S02]  /*5200*/  UPLOP3.LUT UP1, UPT, UPT, UPT, UPT, 0x80, 0x8 ;  /* 0x000000000008789c */ /* 0x000fe40003f2f070 */
[----:B------:R-:W-:Y:S01]  /*5210*/  LOP3.LUT R31, R31, UR15, RZ, 0x3c, !PT ;  /* 0x0000000f1f1f7c12 */ /* 0x000fe2000f8e3cff */
[----:B------:R-:W-:Y:S01]  /*5220*/  SYNCS.ARRIVE.TRANS64.RED.A1T0 RZ, [UR16], RZ ;  /* 0x000000ffffff79a7 */ /* 0x000fe20008100410 */
[----:B------:R-:W-:Y:S07]  /*5230*/  @P3 BRA `(.L_x_101) ;  /* 0xfffffff4001c3947 */ /* 0x000fee000383ffff */
[----:B------:R-:W-:Y:S01]  /*5240*/  UIADD3 UR5, UPT, UPT, UR5, 0xb8, URZ ;  /* 0x000000b805057890 */ /* 0x000fe2000fffe0ff */
[----:B------:R-:W-:-:S03]  /*5250*/  SHF.L.U32 R3, R31, 0x1f, RZ ;  /* 0x0000001f1f037819 */ /* 0x000fc600000006ff */
[----:B------:R-:W-:-:S09]  /*5260*/  ULEA UR4, UR14, UR5, 0x3 ;  /* 0x000000050e047291 */ /* 0x000fd2000f8e18ff */
[----:B------:R-:W1:Y:S02]  /*5270*/  SYNCS.PHASECHK.TRANS64.TRYWAIT P0, [UR4], R3 ;  /* 0x00000003ff0075a7 */ /* 0x000e640008001104 */
[----:B-1----:R-:W-:Y:S05]  /*5280*/  @!P0 BRA `(.L_x_102) ;  /* 0x00000060006c8947 */ /* 0x002fea0003800000 */
.L_x_186:
        /* <DEDUP_REMOVED lines=9> */
.L_x_188:
[----:B------:R-:W-:-:S04]  /*5320*/  UIADD3 UR6, UPT, UPT, UR6, 0x1, URZ ;  /* 0x0000000106067890 */ /* 0x000fc8000fffe0ff */
[----:B------:R-:W-:-:S04]  /*5330*/  UISETP.NE.AND UP0, UPT, UR6, 0x3, UPT ;  /* 0x000000030600788c */ /* 0x000fc8000bf05270 */
[----:B------:R-:W-:Y:S02]  /*5340*/  USEL UR4, URZ, 0x1, UP0 ;  /* 0x00000001ff047887 */ /* 0x000fe40008000000 */
[----:B------:R-:W-:-:S04]  /*5350*/  USEL UR6, UR6, URZ, UP0 ;  /* 0x000000ff06067287 */ /* 0x000fc80008000000 */
[----:B------:R-:W-:Y:S01]  /*5360*/  ULEA UR6, UR6, UR5, 0x3 ;  /* 0x0000000506067291 */ /* 0x000fe2000f8e18ff */
[----:B-1----:R-:W-:-:S04]  /*5370*/  LOP3.LUT R3, R31, UR4, RZ, 0x3c, !PT ;  /* 0x000000041f037c12 */ /* 0x002fc8000f8e3cff */
[----:B------:R-:W-:Y:S01]  /*5380*/  SHF.L.U32 R3, R3, 0x1f, RZ ;  /* 0x0000001f03037819 */ /* 0x000fe200000006ff */
[----:B------:R-:W-:-:S07]  /*5390*/  IMAD.U32 R0, RZ, RZ, UR6 ;  /* 0x00000006ff007e24 */ /* 0x000fce000f8e00ff */
.L_x_104:
[----:B-1----:R1:W4:Y:S02]  /*53a0*/  SYNCS.PHASECHK.TRANS64.TRYWAIT P0, [R0+URZ], R3 ;  /* 0x00000003000075a7 */ /* 0x00232400080011ff */
[----:B----4-:R-:W-:Y:S05]  /*53b0*/  @!P0 NANOSLEEP.SYNCS 0x989680 ;  /* 0x009896800000895d */ /* 0x010fea0003900000 */
[----:B------:R-:W4:Y:S02]  /*53c0*/  @!P0 SYNCS.PHASECHK.TRANS64 P0, [R0+URZ], R3 ;  /* 0x00000003000085a7 */ /* 0x000f2400080010ff */
[----:B--2-4-:R-:W-:Y:S05]  /*53d0*/  @P0 EXIT ;  /* 0x000000000000094d */ /* 0x014fea0003800000 */
[----:B------:R-:W-:Y:S05]  /*53e0*/  BRA `(.L_x_104) ;  /* 0xfffffffc00ec7947 */ /* 0x000fea000383ffff */
.L_x_92:
[----:B------:R-:W-:-:S06]  /*53f0*/  UISETP.GE.AND UP1, UPT, UR7, 0x4, UPT ;  /* 0x000000040700788c */ /* 0x000fcc000bf26270 */
[----:B------:R-:W-:-:S13]  /*5400*/  PLOP3.LUT P0, PT, PT, PT, UP1, 0x80, 0x8 ;  /* 0x000000000008781c */ /* 0x000fda0003f0f018 */
[----:B------:R-:W-:Y:S05]  /*5410*/  @!P0 EXIT ;  /* 0x000000000000894d */ /* 0x000fea0003800000 */
[----:B------:R-:W-:Y:S01]  /*5420*/  BAR.SYNC.DEFER_BLOCKING 0x6, 0xa0 ;  /* 0x0182800000007b1d */ /* 0x000fe20000010000 */
[C---:B------:R-:W-:Y:S01]  /*5430*/  IMAD.SHL.U32 R5, R121.reuse, 0x20, RZ ;  /* 0x0000002079057824 */ /* 0x040fe200078e00ff */
[C---:B------:R-:W-:Y:S01]  /*5440*/  LOP3.LUT R125, R121.reuse, 0x60, RZ, 0xc0, !PT ;  /* 0x00000060797d7812 */ /* 0x040fe200078ec0ff */
[C---:B------:R-:W-:Y:S01]  /*5450*/  IMAD.SHL.U32 R128, R121.reuse, 0x4, RZ ;  /* 0x0000000479807824 */ /* 0x040fe200078e00ff */
[C---:B------:R-:W-:Y:S01]  /*5460*/  LOP3.LUT R123, R121.reuse, 0x2, RZ, 0xc0, !PT ;  /* 0x00000002797b7812 */ /* 0x040fe200078ec0ff */
[----:B------:R-:W-:Y:S01]  /*5470*/  IMAD.U32 R98, R121, 0x10000, RZ ;  /* 0x0001000079627824 */ /* 0x000fe200078e00ff */
[----:B------:R-:W-:Y:S02]  /*5480*/  UMOV UR42, 0x400 ;  /* 0x00000400002a7882 */ /* 0x000fe40000000000 */
[----:B------:R-:W1:Y:S01]  /*5490*/  LDC R83, c[0x0][0x370] ;  /* 0x0000dc00ff537b82 */ /* 0x000e620000000800 */
[----:B------:R-:W-:Y:S01]  /*54a0*/  ULEA UR42, UR4, UR42, 0x18 ;  /* 0x0000002a042a7291 */ /* 0x000fe2000f8ec0ff */
[----:B------:R-:W-:Y:S01]  /*54b0*/  LOP3.LUT R7, R5, 0xc0, RZ, 0xc0, !PT ;  /* 0x000000c005077812 */ /* 0x000fe200078ec0ff */
[----:B------:R-:W-:Y:S01]  /*54c0*/  IMAD.MOV.U32 R41, RZ, RZ, RZ ;  /* 0x000000ffff297224 */ /* 0x000fe200078e00ff */
[----:B------:R-:W-:Y:S01]  /*54d0*/  LOP3.LUT R98, R98, 0x600000, RZ, 0xc0, !PT ;  /* 0x0060000062627812 */ /* 0x000fe200078ec0ff */
[----:B------:R-:W-:Y:S01]  /*54e0*/  IMAD.MOV.U32 R101, RZ, RZ, RZ ;  /* 0x000000ffff657224 */ /* 0x000fe200078e00ff */
[----:B------:R-:W-:Y:S01]  /*54f0*/  LOP3.LUT R128, R7, 0x18, R128, 0xf8, !PT ;  /* 0x0000001807807812 */ /* 0x000fe200078ef880 */
[----:B------:R-:W-:Y:S01]  /*5500*/  IMAD.MOV.U32 R81, RZ, RZ, RZ ;  /* 0x000000ffff517224 */ /* 0x000fe200078e00ff */
[----:B------:R-:W2:Y:S01]  /*5510*/  LDC R124, c[0x0][0x374] ;  /* 0x0000dd00ff7c7b82 */ /* 0x000ea20000000800 */
[----:B------:R-:W-:Y:S01]  /*5520*/  LOP3.LUT R121, R121, 0x4, RZ, 0xc0, !PT ;  /* 0x0000000479797812 */ /* 0x000fe200078ec0ff */
[----:B------:R-:W-:Y:S01]  /*5530*/  IMAD.MOV.U32 R99, RZ, RZ, RZ ;  /* 0x000000ffff637224 */ /* 0x000fe200078e00ff */
[----:B------:R-:W-:Y:S01]  /*5540*/  LOP3.LUT R128, R128, 0xf20, R5, 0xf8, !PT ;  /* 0x00000f2080807812 */ /* 0x000fe200078ef805 */
[----:B------:R-:W-:Y:S01]  /*5550*/  IMAD.MOV.U32 R97, RZ, RZ, RZ ;  /* 0x000000ffff617224 */ /* 0x000fe200078e00ff */
[----:B------:R-:W-:Y:S01]  /*5560*/  IADD3 R103, PT, PT, -R121, 0x2, RZ ;  /* 0x0000000279677810 */ /* 0x000fe20007ffe1ff */
[----:B------:R-:W3:Y:S01]  /*5570*/  LDCU.64 UR44, c[0x0][0x348] ;  /* 0x00006900ff2c77ac */ /* 0x000ee20008000a00 */
[----:B------:R-:W4:Y:S01]  /*5580*/  LDS R3, [UR42+0x190] ;  /* 0x0001902aff037984 */ /* 0x000f220008000800 */
[----:B------:R-:W-:Y:S01]  /*5590*/  UIADD3 UR42, UPT, UPT, UR42, 0x200, URZ ;  /* 0x000002002a2a7890 */ /* 0x000fe2000fffe0ff */
[----:B------:R-:W-:Y:S01]  /*55a0*/  UMOV UR41, 0x1 ;  /* 0x0000000100297882 */ /* 0x000fe20000000000 */
[----:B------:R-:W-:Y:S01]  /*55b0*/  UMOV UR40, URZ ;  /* 0x000000ff00287c82 */ /* 0x000fe20008000000 */
[----:B------:R-:W-:-:S03]  /*55c0*/  UMOV UR37, URZ ;  /* 0x000000ff00257c82 */ /* 0x000fc60008000000 */
[----:B------:R-:W-:Y:S01]  /*55d0*/  LEA R128, R128, UR42, 0x1 ;  /* 0x0000002a80807c11 */ /* 0x000fe2000f8e08ff */
[----:B-1-34-:R-:W-:-:S07]  /*55e0*/  IMAD.IADD R98, R3, 0x1, R98 ;  /* 0x0000000103627824 */ /* 0x01afce00078e0262 */
.L_x_132:
[----:B-1----:R-:W1:Y:S01]  /*55f0*/  S2R R16, SR_CgaCtaId ;  /* 0x0000000000107919 */ /* 0x002e620000008800 */
[----:B------:R-:W-:-:S04]  /*5600*/  MOV R3, 0x400 ;  /* 0x0000040000037802 */ /* 0x000fc80000000f00 */
[----:B-1----:R-:W-:Y:S02]  /*5610*/  LEA R16, R16, R3, 0x18 ;  /* 0x0000000310107211 */ /* 0x002fe400078ec0ff */
[----:B------:R-:W-:-:S03]  /*5620*/  SHF.L.U32 R3, R99, 0x1f, RZ ;  /* 0x0000001f63037819 */ /* 0x000fc600000006ff */
[C-C-:B------:R-:W-:Y:S02]  /*5630*/  IMAD R0, R81.reuse, 0x8, R16.reuse ;  /* 0x0000000851007824 */ /* 0x140fe400078e0210 */
[----:B------:R-:W-:Y:S02]  /*5640*/  IMAD R8, R81, 0x10, R16 ;  /* 0x0000001051087824 */ /* 0x000fe400078e0210 */
[----:B------:R-:W1:Y:S02]  /*5650*/  SYNCS.PHASECHK.TRANS64.TRYWAIT P0, [R0+URZ+0xe0], R3 ;  /* 0x0000e003000075a7 */ /* 0x000e6400080011ff */
[----:B-1----:R-:W-:Y:S05]  /*5660*/  @!P0 BRA `(.L_x_105) ;  /* 0x0000005c00a48947 */ /* 0x002fea0003800000 */
.L_x_189:
[----:B------:R-:W3:Y:S01]  /*5670*/  LDS.128 R8, [R8+0x170] ;  /* 0x0001700008087984 */ /* 0x000ee20000000c00 */
        /* <DEDUP_REMOVED lines=10> */
[----:B---3--:R-:W-:-:S04]  /*5720*/  LOP3.LUT P3, RZ, R10, 0x1, RZ, 0xc0, !PT ;  /* 0x000000010aff7812 */ /* 0x008fc8000786c0ff */
[----:B------:R-:W-:-:S09]  /*5730*/  P2R R130, PR, RZ, 0x8 ;  /* 0x00000008ff827803 */ /* 0x000fd20000000000 */
[----:B------:R-:W-:Y:S02]  /*5740*/  @P3 MOV R93, R8 ;  /* 0x00000008005d3202 */ /* 0x000fe40000000f00 */
[----:B------:R-:W-:Y:S01]  /*5750*/  @P3 LOP3.LUT R126, R9, 0xffff, RZ, 0xc0, !PT ;  /* 0x0000ffff097e3812 */ /* 0x000fe200078ec0ff */
[----:B-1----:R-:W-:Y:S06]  /*5760*/  @!P0 BRA `(.L_x_106) ;  /* 0x0000000000b88947 */ /* 0x002fec0003800000 */
[----:B------:R-:W2:Y:S01]  /*5770*/  LDC.64 R4, c[0x0][0xb18] ;  /* 0x0002c600ff047b82 */ /* 0x000ea20000000a00 */
[----:B------:R-:W-:-:S07]  /*5780*/  ISETP.NE.AND P0, PT, R94, 0x1, PT ;  /* 0x000000015e00780c */ /* 0x000fce0003f05270 */
[----:B------:R-:W1:Y:S08]  /*5790*/  LDC.64 R6, c[0x0][0xb10] ;  /* 0x0002c400ff067b82 */ /* 0x000e700000000a00 */
[----:B------:R-:W3:Y:S08]  /*57a0*/  LDC R0, c[0x0][0xb20] ;  /* 0x0002c800ff007b82 */ /* 0x000ef00000000800 */
[----:B------:R-:W4:Y:S01]  /*57b0*/  LDC R12, c[0x0][0xb0c] ;  /* 0x0002c300ff0c7b82 */ /* 0x000f220000000800 */
[----:B--2---:R-:W-:Y:S01]  /*57c0*/  IMAD.HI.U32 R13, R124, R5, RZ ;  /* 0x000000057c0d7227 */ /* 0x004fe200078e00ff */
[----:B------:R-:W-:-:S03]  /*57d0*/  ISETP.NE.AND P1, PT, R4, 0x1, PT ;  /* 0x000000010400780c */ /* 0x000fc60003f25270 */
[----:B------:R-:W-:-:S03]  /*57e0*/  IMAD.HI.U32 R5, R126, R5, RZ ;  /* 0x000000057e057227 */ /* 0x000fc600078e00ff */
[----:B------:R-:W2:Y:S01]  /*57f0*/  LDC.64 R2, c[0x0][0xb28] ;  /* 0x0002ca00ff027b82 */ /* 0x000ea20000000a00 */
[----:B-1----:R-:W-:-:S04]  /*5800*/  IMAD.HI.U32 R14, R83, R6, RZ ;  /* 0x00000006530e7227 */ /* 0x002fc800078e00ff */
[----:B------:R-:W-:Y:S01]  /*5810*/  IMAD.HI.U32 R20, R93, R6, RZ ;  /* 0x000000065d147227 */ /* 0x000fe200078e00ff */
[----:B------:R-:W-:Y:S02]  /*5820*/  SHF.R.U32.HI R14, RZ, R7, R14 ;  /* 0x00000007ff0e7219 */ /* 0x000fe4000001160e */
[-C--:B---3--:R-:W-:Y:S02]  /*5830*/  SHF.R.U32.HI R13, RZ, R0.reuse, R13 ;  /* 0x00000000ff0d7219 */ /* 0x088fe4000001160d */
[----:B------:R-:W-:Y:S02]  /*5840*/  SHF.R.U32.HI R5, RZ, R0, R5 ;  /* 0x00000000ff057219 */ /* 0x000fe40000011605 */
[----:B------:R-:W-:Y:S02]  /*5850*/  SEL R13, R124, R13, !P1 ;  /* 0x0000000d7c0d7207 */ /* 0x000fe40004800000 */
[----:B------:R-:W-:Y:S02]  /*5860*/  SHF.R.U32.HI R20, RZ, R7, R20 ;  /* 0x00000007ff147219 */ /* 0x000fe40000011614 */
[----:B----4-:R-:W-:-:S02]  /*5870*/  ISETP.NE.AND P2, PT, R12, 0x1, PT ;  /* 0x000000010c00780c */ /* 0x010fc40003f45270 */
[----:B------:R-:W-:Y:S02]  /*5880*/  SEL R5, R126, R5, !P1 ;  /* 0x000000057e057207 */ /* 0x000fe40004800000 */
[----:B------:R-:W-:Y:S02]  /*5890*/  SEL R15, R83, R14, !P2 ;  /* 0x0000000e530f7207 */ /* 0x000fe40005000000 */
[----:B------:R-:W-:Y:S01]  /*58a0*/  SEL R7, R93, R20, !P2 ;  /* 0x000000145d077207 */ /* 0x000fe20005000000 */
[----:B--2---:R-:W-:-:S04]  /*58b0*/  IMAD.HI.U32 R14, R13, R2, RZ ;  /* 0x000000020d0e7227 */ /* 0x004fc800078e00ff */
        /* <DEDUP_REMOVED lines=25> */
.L_x_106:
[----:B------:R-:W1:Y:S02]  /*5a50*/  LDCU UR4, c[0x0][0xb30] ;  /* 0x00016600ff0477ac */ /* 0x000e640008000800 */
[----:B-1----:R-:W-:-:S09]  /*5a60*/  UISETP.NE.AND UP0, UPT, UR4, 0x1, UPT ;  /* 0x000000010400788c */ /* 0x002fd2000bf05270 */
[----:B------:R-:W-:Y:S05]  /*5a70*/  BRA.U UP0, `(.L_x_107) ;  /* 0x0000000100407547 */ /* 0x000fea000b800000 */
[----:B------:R-:W1:Y:S08]  /*5a80*/  LDC.64 R2, c[0x0][0xb18] ;  /* 0x0002c600ff027b82 */ /* 0x000e700000000a00 */
[----:B------:R-:W3:Y:S08]  /*5a90*/  LDC.64 R4, c[0x0][0xb10] ;  /* 0x0002c400ff047b82 */ /* 0x000ef00000000a00 */
[----:B------:R-:W4:Y:S08]  /*5aa0*/  LDC R0, c[0x0][0xb20] ;  /* 0x0002c800ff007b82 */ /* 0x000f300000000800 */
[----:B------:R-:W2:Y:S01]  /*5ab0*/  LDC R6, c[0x0][0xb0c] ;  /* 0x0002c300ff067b82 */ /* 0x000ea20000000800 */
[----:B-1----:R-:W-:Y:S01]  /*5ac0*/  IMAD.HI.U32 R3, R126, R3, RZ ;  /* 0x000000037e037227 */ /* 0x002fe200078e00ff */
[----:B------:R-:W-:-:S03]  /*5ad0*/  ISETP.NE.AND P0, PT, R2, 0x1, PT ;  /* 0x000000010200780c */ /* 0x000fc60003f05270 */
[----:B---3--:R-:W-:-:S05]  /*5ae0*/  IMAD.HI.U32 R4, R93, R4, RZ ;  /* 0x000000045d047227 */ /* 0x008fca00078e00ff */
[----:B------:R-:W-:Y:S02]  /*5af0*/  SHF.R.U32.HI R4, RZ, R5, R4 ;  /* 0x00000005ff047219 */ /* 0x000fe40000011604 */
[----:B----4-:R-:W-:-:S04]  /*5b00*/  SHF.R.U32.HI R3, RZ, R0, R3 ;  /* 0x00000000ff037219 */ /* 0x010fc80000011603 */
[----:B------:R-:W-:Y:S02]  /*5b10*/  SEL R0, R126, R3, !P0 ;  /* 0x000000037e007207 */ /* 0x000fe40004000000 */
[----:B--2---:R-:W-:-:S04]  /*5b20*/  ISETP.NE.AND P1, PT, R6, 0x1, PT ;  /* 0x000000010600780c */ /* 0x004fc80003f25270 */
[----:B------:R-:W-:-:S05]  /*5b30*/  SEL R3, R93, R4, !P1 ;  /* 0x000000045d037207 */ /* 0x000fca0004800000 */
[----:B------:R-:W-:Y:S02]  /*5b40*/  IMAD.IADD R4, R0, 0x1, -R3 ;  /* 0x0000000100047824 */ /* 0x000fe400078e0a03 */
[----:B------:R-:W-:Y:S02]  /*5b50*/  IMAD.IADD R3, R3, 0x1, -R0 ;  /* 0x0000000103037824 */ /* 0x000fe400078e0a00 */
[----:B------:R-:W-:Y:S02]  /*5b60*/  IMAD R93, R4, R6, R93 ;  /* 0x00000006045d7224 */ /* 0x000fe400078e025d */
[----:B------:R-:W-:Y:S02]  /*5b70*/  IMAD R126, R3, R2, R126 ;  /* 0x00000002037e7224 */ /* 0x000fe400078e027e */
.L_x_107:
[----:B------:R-:W-:Y:S01]  /*5b80*/  ULOP3.LUT UP0, URZ, UR42, 0x1b0, URZ, 0xc0, !UPT ;  /* 0x000001b02aff7892 */ /* 0x000fe2000f80c0ff */
[----:B------:R-:W-:Y:S02]  /*5b90*/  IADD3 R81, PT, PT, R81, 0x1, RZ ;  /* 0x0000000151517810 */ /* 0x000fe40007ffe0ff */
[----:B------:R-:W-:-:S06]  /*5ba0*/  @P3 SHF.R.U32.HI R95, RZ, 0x10, R9 ;  /* 0x00000010ff5f3819 */ /* 0x000fcc0000011609 */
[----:B------:R-:W-:Y:S05]  /*5bb0*/  BRA.U !UP0, `(.L_x_108) ;  /* 0x00000001087c7547 */ /* 0x000fea000b800000 */
[----:B------:R-:W-:Y:S01]  /*5bc0*/  MOV R2, 0x0 ;  /* 0x0000000000027802 */ /* 0x000fe20000000f00 */
[----:B------:R-:W1:Y:S01]  /*5bd0*/  LDCU.64 UR8, c[0x4][0x80] ;  /* 0x01001000ff0877ac */ /* 0x000e620008000a00 */
[----:B------:R-:W-:Y:S02]  /*5be0*/  HFMA2 R12, -RZ, RZ, 0, 5.9604644775390625e-08 ;  /* 0x00000001ff0c7431 */ /* 0x000fe400000001ff */
[----:B------:R-:W-:Y:S01]  /*5bf0*/  IMAD.MOV.U32 R8, RZ, RZ, 0x70 ;  /* 0x00000070ff087424 */ /* 0x000fe200078e00ff */
[----:B------:R3:W4:Y:S01]  /*5c00*/  LDC.64 R14, c[0x4][R2] ;  /* 0x01000000020e7b82 */ /* 0x0007220000000a00 */
[----:B------:R-:W2:Y:S01]  /*5c10*/  LDCU.64 UR6, c[0x4][0x88] ;  /* 0x01001100ff0677ac */ /* 0x000ea20008000a00 */
[----:B------:R-:W-:Y:S01]  /*5c20*/  IMAD.MOV.U32 R13, RZ, RZ, RZ ;  /* 0x000000ffff0d7224 */ /* 0x000fe200078e00ff */
[----:B------:R-:W2:Y:S01]  /*5c30*/  LDCU.64 UR4, c[0x4][0x8] ;  /* 0x01000100ff0477ac */ /* 0x000ea20008000a00 */
[----:B-1----:R-:W-:Y:S01]  /*5c40*/  IMAD.U32 R4, RZ, RZ, UR8 ;  /* 0x00000008ff047e24 */ /* 0x002fe2000f8e00ff */
[----:B------:R-:W-:Y:S01]  /*5c50*/  MOV R5, UR9 ;  /* 0x0000000900057c02 */ /* 0x000fe20008000f00 */
[----:B--2---:R-:W-:Y:S01]  /*5c60*/  IMAD.U32 R6, RZ, RZ, UR6 ;  /* 0x00000006ff067e24 */ /* 0x004fe2000f8e00ff */
[----:B------:R-:W-:Y:S01]  /*5c70*/  MOV R7, UR7 ;  /* 0x0000000700077c02 */ /* 0x000fe20008000f00 */
[----:B------:R-:W-:Y:S01]  /*5c80*/  IMAD.U32 R10, RZ, RZ, UR4 ;  /* 0x00000004ff0a7e24 */ /* 0x000fe2000f8e00ff */
[----:B------:R-:W-:-:S02]  /*5c90*/  MOV R11, UR5 ;  /* 0x00000005000b7c02 */ /* 0x000fc40008000f00 */
[----:B------:R-:W-:-:S07]  /*5ca0*/  LEPC R20, `(.L_x_109) ;  /* 0x000000001014794e */ /* 0x000fce0000000000 */
[----:B---345:R-:W-:Y:S05]  /*5cb0*/  CALL.ABS.NOINC R14 ;  /* 0x000000000e007343 */ /* 0x038fea0003c00000 */
.L_x_109:
[----:B------:R-:W1:Y:S01]  /*5cc0*/  LDC.64 R2, c[0x4][R2] ;  /* 0x0100000002027b82 */ /* 0x000e620000000a00 */
[----:B------:R-:W2:Y:S01]  /*5cd0*/  LDCU.64 UR8, c[0x4][0x80] ;  /* 0x01001000ff0877ac */ /* 0x000ea20008000a00 */
[----:B------:R-:W-:Y:S02]  /*5ce0*/  HFMA2 R12, -RZ, RZ, 0, 5.9604644775390625e-08 ;  /* 0x00000001ff0c7431 */ /* 0x000fe400000001ff */
[----:B------:R-:W-:Y:S01]  /*5cf0*/  IMAD.MOV.U32 R8, RZ, RZ, 0x70 ;  /* 0x00000070ff087424 */ /* 0x000fe200078e00ff */
[----:B------:R-:W3:Y:S01]  /*5d00*/  LDCU.64 UR6, c[0x4][0x88] ;  /* 0x01001100ff0677ac */ /* 0x000ee20008000a00 */
[----:B------:R-:W-:Y:S01]  /*5d10*/  IMAD.MOV.U32 R13, RZ, RZ, RZ ;  /* 0x000000ffff0d7224 */ /* 0x000fe200078e00ff */
[----:B------:R-:W4:Y:S01]  /*5d20*/  LDCU.64 UR4, c[0x4][0x8] ;  /* 0x01000100ff0477ac */ /* 0x000f220008000a00 */
[----:B--2---:R-:W-:Y:S02]  /*5d30*/  MOV R4, UR8 ;  /* 0x0000000800047c02 */ /* 0x004fe40008000f00 */
[----:B------:R-:W-:Y:S01]  /*5d40*/  MOV R5, UR9 ;  /* 0x0000000900057c02 */ /* 0x000fe20008000f00 */
[----:B---3--:R-:W-:Y:S01]  /*5d50*/  IMAD.U32 R6, RZ, RZ, UR6 ;  /* 0x00000006ff067e24 */ /* 0x008fe2000f8e00ff */
[----:B------:R-:W-:Y:S01]  /*5d60*/  MOV R7, UR7 ;  /* 0x0000000700077c02 */ /* 0x000fe20008000f00 */
[----:B----4-:R-:W-:Y:S01]  /*5d70*/  IMAD.U32 R10, RZ, RZ, UR4 ;  /* 0x00000004ff0a7e24 */ /* 0x010fe2000f8e00ff */
[----:B------:R-:W-:-:S02]  /*5d80*/  MOV R11, UR5 ;  /* 0x00000005000b7c02 */ /* 0x000fc40008000f00 */
[----:B------:R-:W-:-:S07]  /*5d90*/  LEPC R20, `(.L_x_108) ;  /* 0x000000001014794e */ /* 0x000fce0000000000 */
[----:B-1----:R-:W-:Y:S05]  /*5da0*/  CALL.ABS.NOINC R2 ;  /* 0x0000000002007343 */ /* 0x002fea0003c00000 */
.L_x_108:
[----:B------:R-:W1:Y:S01]  /*5db0*/  LDC.64 R2, c[0x0][0x890] ;  /* 0x00022400ff027b82 */ /* 0x000e620000000a00 */
[----:B------:R-:W-:-:S06]  /*5dc0*/  ULOP3.LUT UR4, UR41, 0x1, URZ, 0x3c, !UPT ;  /* 0x0000000129047892 */ /* 0x000fcc000f8e3cff */
[----:B------:R-:W-:Y:S01]  /*5dd0*/  IMAD.U32 R91, RZ, RZ, UR4 ;  /* 0x00000004ff5b7e24 */ /* 0x000fe2000f8e00ff */
[----:B-1----:R-:W-:-:S04]  /*5de0*/  ISETP.NE.U32.AND P3, PT, R2, RZ, PT ;  /* 0x000000ff0200720c */ /* 0x002fc80003f65070 */
[----:B------:R-:W-:-:S13]  /*5df0*/  ISETP.NE.AND.EX P3, PT, R3, RZ, PT, P3 ;  /* 0x000000ff0300720c */ /* 0x000fda0003f65330 */
[----:B------:R-:W-:Y:S05]  /*5e00*/  @!P3 BRA `(.L_x_110) ;  /* 0x000000000034b947 */ /* 0x000fea0003800000 */
[----:B------:R-:W1:Y:S02]  /*5e10*/  LDCU.64 UR4, c[0x0][0x888] ;  /* 0x00011100ff0477ac */ /* 0x000e640008000a00 */
[----:B-1----:R-:W-:-:S04]  /*5e20*/  UISETP.NE.U32.AND UP0, UPT, UR4, URZ, UPT ;  /* 0x000000ff0400728c */ /* 0x002fc8000bf05070 */
[----:B------:R-:W-:-:S09]  /*5e30*/  UISETP.NE.AND.EX UP0, UPT, UR5, URZ, UPT, UP0 ;  /* 0x000000ff0500728c */ /* 0x000fd2000bf05300 */
[----:B------:R-:W-:Y:S05]  /*5e40*/  BRA.U !UP0, `(.L_x_111) ;  /* 0x0000000108187547 */ /* 0x000fea000b800000 */
[----:B------:R-:W1:Y:S01]  /*5e50*/  LDC.64 R4, c[0x0][0x888] ;  /* 0x00022200ff047b82 */ /* 0x000e620000000a00 */
[----:B------:R-:W-:-:S04]  /*5e60*/  IMAD R0, R2, UR36, RZ ;  /* 0x0000002402007c24 */ /* 0x000fc8000f8e02ff */
[----:B-1----:R-:W-:-:S05]  /*5e70*/  IMAD.WIDE R4, R0, 0x4, R4 ;  /* 0x0000000400047825 */ /* 0x002fca00078e0204 */
[----:B-----5:R1:W5:Y:S01]  /*5e80*/  LDG.E R61, desc[UR38][R4.64] ;  /* 0x00000026043d7981 */ /* 0x020362000c1e1900 */
[----:B------:R-:W-:Y:S01]  /*5e90*/  MOV R69, 0x1 ;  /* 0x0000000100457802 */ /* 0x000fe20000000f00 */
[----:B------:R-:W-:Y:S06]  /*5ea0*/  BRA `(.L_x_110) ;  /* 0x00000000000c7947 */ /* 0x000fec0003800000 */
.L_x_111:
[----:B------:R-:W1:Y:S01]  /*5eb0*/  LDCU UR4, c[0x0][0x880] ;  /* 0x00011000ff0477ac */ /* 0x000e620008000800 */
[----:B------:R-:W-:Y:S01]  /*5ec0*/  HFMA2 R69, -RZ, RZ, 0, 5.9604644775390625e-08 ;  /* 0x00000001ff457431 */ /* 0x000fe200000001ff */
[----:B-1---5:R-:W-:Y:S02]  /*5ed0*/  MOV R61, UR4 ;  /* 0x00000004003d7c02 */ /* 0x022fe40008000f00 */
.L_x_110:
[----:B-1----:R-:W1:Y:S02]  /*5ee0*/  LDC.64 R4, c[0x0][0x8b0] ;  /* 0x00022c00ff047b82 */ /* 0x002e640000000a00 */
        /* <DEDUP_REMOVED lines=11> */
[----:B------:R-:W-:Y:S05]  /*5fa0*/  BRA `(.L_x_112) ;  /* 0x0000000000087947 */ /* 0x000fea0003800000 */
.L_x_113:
[----:B------:R-:W1:Y:S02]  /*5fb0*/  LDCU UR4, c[0x0][0x8a0] ;  /* 0x00011400ff0477ac */ /* 0x000e640008000800 */
[----:B-1---5:R-:W-:Y:S02]  /*5fc0*/  MOV R43, UR4 ;  /* 0x00000004002b7c02 */ /* 0x022fe40008000f00 */
.L_x_112:
[----:B------:R-:W-:Y:S01]  /*5fd0*/  UISETP.NE.AND UP0, UPT, UR43, URZ, UPT ;  /* 0x000000ff2b00728c */ /* 0x000fe2000bf05270 */
[----:B------:R-:W-:Y:S01]  /*5fe0*/  PLOP3.LUT P0, PT, PT, PT, PT, 0x8, 0x80 ;  /* 0x000000000080781c */ /* 0x000fe20003f0e170 */
[----:B------:R-:W-:-:S03]  /*5ff0*/  IMAD.U32 R5, RZ, RZ, UR40 ;  /* 0x00000028ff057e24 */ /* 0x000fc6000f8e00ff */
[----:B------:R-:W-:-:S04]  /*6000*/  P2R R134, PR, RZ, 0x1 ;  /* 0x00000001ff867803 */ /* 0x000fc80000000000 */
[----:B------:R-:W-:Y:S05]  /*6010*/  BRA.U !UP0, `(.L_x_114) ;  /* 0x00000001083c7547 */ /* 0x000fea000b800000 */
[----:B------:R-:W-:-:S04]  /*6020*/  ISETP.NE.U32.AND P0, PT, R2, RZ, PT ;  /* 0x000000ff0200720c */ /* 0x000fc80003f05070 */
[----:B------:R-:W-:-:S13]  /*6030*/  ISETP.NE.AND.EX P0, PT, R3, RZ, PT, P0 ;  /* 0x000000ff0300720c */ /* 0x000fda0003f05300 */
[----:B-----5:R-:W-:-:S04]  /*6040*/  @!P0 FSETP.EQ.AND P1, PT, R61, RZ, PT ;  /* 0x000000ff3d00820b */ /* 0x020fc80003f22000 */
[----:B------:R-:W-:Y:S01]  /*6050*/  P2R R134, PR, RZ, 0x2 ;  /* 0x00000002ff867803 */ /* 0x000fe20000000000 */
[----:B------:R-:W-:Y:S08]  /*6060*/  @!P0 BRA `(.L_x_114) ;  /* 0x0000000000288947 */ /* 0x000ff00003800000 */
[----:B------:R-:W3:Y:S01]  /*6070*/  LDCU.64 UR4, c[0x0][0x888] ;  /* 0x00011100ff0477ac */ /* 0x000ee20008000a00 */
[----:B------:R-:W-:Y:S02]  /*6080*/  LOP3.LUT P1, RZ, R69, 0xff, RZ, 0xc0, !PT ;  /* 0x000000ff45ff7812 */ /* 0x000fe4000782c0ff */
[----:B------:R-:W-:-:S04]  /*6090*/  FSETP.NEU.AND P0, PT, R61, RZ, PT ;  /* 0x000000ff3d00720b */ /* 0x000fc80003f0d000 */
[----:B------:R-:W-:Y:S02]  /*60a0*/  SEL R0, RZ, 0xffffffff, P0 ;  /* 0xffffffffff007807 */ /* 0x000fe40000000000 */
[----:B---3--:R-:W-:-:S04]  /*60b0*/  ISETP.NE.U32.AND P2, PT, RZ, UR4, PT ;  /* 0x00000004ff007c0c */ /* 0x008fc8000bf45070 */
[----:B------:R-:W-:-:S04]  /*60c0*/  ISETP.NE.AND.EX P2, PT, RZ, UR5, PT, P2 ;  /* 0x00000005ff007c0c */ /* 0x000fc8000bf45320 */
[----:B------:R-:W-:-:S04]  /*60d0*/  @!P1 SEL R0, RZ, 0xffffffff, P2 ;  /* 0xffffffffff009807 */ /* 0x000fc80001000000 */
[----:B------:R-:W-:-:S04]  /*60e0*/  LOP3.LUT R0, R0, 0x1, RZ, 0xc0, !PT ;  /* 0x0000000100007812 */ /* 0x000fc800078ec0ff */
[----:B------:R-:W-:-:S04]  /*60f0*/  ISETP.EQ.U32.AND P0, PT, R0, 0x1, PT ;  /* 0x000000010000780c */ /* 0x000fc80003f02070 */
[----:B------:R-:W-:-:S09]  /*6100*/  P2R R134, PR, RZ, 0x1 ;  /* 0x00000001ff867803 */ /* 0x000fd20000000000 */
.L_x_114:
[----:B------:R-:W-:Y:S01]  /*6110*/  ISETP.NE.AND P4, PT, R134, RZ, PT ;  /* 0x000000ff8600720c */ /* 0x000fe20003f85270 */
[----:B-1----:R-:W-:Y:S01]  /*6120*/  IMAD R7, R41, 0x8, R16 ;  /* 0x0000000829077824 */ /* 0x002fe200078e0210 */
[----:B------:R-:W-:Y:S01]  /*6130*/  SHF.L.U32 R4, R101, 0x1f, RZ ;  /* 0x0000001f65047819 */ /* 0x000fe200000006ff */
[----:B------:R-:W1:Y:S01]  /*6140*/  LDCU.64 UR4, c[0x0][0x888] ;  /* 0x00011100ff0477ac */ /* 0x000e620008000a00 */
[----:B------:R-:W-:Y:S01]  /*6150*/  IMAD.MOV.U32 R89, RZ, RZ, 0x1 ;  /* 0x00000001ff597424 */ /* 0x000fe200078e00ff */
[----:B------:R-:W-:Y:S01]  /*6160*/  CS2R R118, SRZ ;  /* 0x0000000000767805 */ /* 0x000fe2000001ff00 */
[----:B------:R-:W-:Y:S01]  /*6170*/  IMAD.SHL.U32 R79, R18, 0x40, RZ ;  /* 0x00000040124f7824 */ /* 0x000fe200078e00ff */
[----:B------:R-:W-:Y:S01]  /*6180*/  CS2R R116, SRZ ;  /* 0x0000000000747805 */ /* 0x000fe2000001ff00 */
[----:B------:R-:W-:Y:S01]  /*6190*/  IMAD.SHL.U32 R77, R19, 0x80, RZ ;  /* 0x00000080134d7824 */ /* 0x000fe200078e00ff */
[----:B------:R-:W-:Y:S01]  /*61a0*/  CS2R R114, SRZ ;  /* 0x0000000000727805 */ /* 0x000fe2000001ff00 */
[----:B------:R-:W-:Y:S01]  /*61b0*/  IMAD R39, R41, 0x40, R98 ;  /* 0x0000004029277824 */ /* 0x000fe200078e0262 */
[----:B------:R-:W-:Y:S01]  /*61c0*/  CS2R R112, SRZ ;  /* 0x0000000000707805 */ /* 0x000fe2000001ff00 */
[----:B------:R-:W-:Y:S01]  /*61d0*/  IMAD.MOV.U32 R96, RZ, RZ, RZ ;  /* 0x000000ffff607224 */ /* 0x000fe200078e00ff */
[----:B------:R-:W-:Y:S01]  /*61e0*/  @!P4 SHF.L.U32 R2, R91, 0x1f, RZ ;  /* 0x0000001f5b02c819 */ /* 0x000fe200000006ff */
[----:B------:R-:W-:Y:S01]  /*61f0*/  @!P4 IMAD R5, R5, 0x8, R16 ;  /* 0x000000080505c824 */ /* 0x000fe200078e0210 */
[----:B------:R-:W-:Y:S01]  /*6200*/  CS2R R110, SRZ ;  /* 0x00000000006e7805 */ /* 0x000fe2000001ff00 */
[----:B------:R-:W-:Y:S01]  /*6210*/  IMAD.U32 R87, RZ, RZ, UR37 ;  /* 0x00000025ff577e24 */ /* 0x000fe2000f8e00ff */
[----:B------:R-:W-:Y:S01]  /*6220*/  CS2R R108, SRZ ;  /* 0x00000000006c7805 */ /* 0x000fe2000001ff00 */
[----:B------:R-:W3:Y:S01]  /*6230*/  @!P4 SYNCS.PHASECHK.TRANS64.TRYWAIT P1, [R5+URZ+0xa0], R2 ;  /* 0x0000a0020500c5a7 */ /* 0x000ee200080211ff */
[----:B------:R-:W-:Y:S01]  /*6240*/  IMAD.U32 R85, RZ, RZ, UR40 ;  /* 0x00000028ff557e24 */ /* 0x000fe2000f8e00ff */
[----:B------:R-:W-:-:S02]  /*6250*/  CS2R R106, SRZ ;  /* 0x00000000006a7805 */ /* 0x000fc4000001ff00 */
[----:B-1----:R-:W-:Y:S02]  /*6260*/  ISETP.NE.U32.AND P0, PT, RZ, UR4, PT ;  /* 0x00000004ff007c0c */ /* 0x002fe4000bf05070 */
[----:B------:R-:W-:Y:S02]  /*6270*/  CS2R R104, SRZ ;  /* 0x0000000000687805 */ /* 0x000fe4000001ff00 */
[----:B------:R-:W-:-:S04]  /*6280*/  ISETP.NE.AND.EX P0, PT, RZ, UR5, PT, P0 ;  /* 0x00000005ff007c0c */ /* 0x000fc8000bf05300 */
[----:B------:R-:W-:Y:S02]  /*6290*/  SEL R3, RZ, 0xffffffff, P0 ;  /* 0xffffffffff037807 */ /* 0x000fe40000000000 */
[----:B------:R-:W-:Y:S01]  /*62a0*/  LOP3.LUT P0, R75, R69, 0xff, RZ, 0xc0, !PT ;  /* 0x000000ff454b7812 */ /* 0x000fe2000780c0ff */
[----:B------:R-:W1:Y:S01]  /*62b0*/  SYNCS.PHASECHK.TRANS64.TRYWAIT P2, [R7+URZ+0x100], R4 ;  /* 0x00010004070075a7 */ /* 0x000e6200080411ff */
[----:B---3--:R-:W-:Y:S02]  /*62c0*/  @!P4 SEL R89, RZ, 0x1, !P1 ;  /* 0x00000001ff59c807 */ /* 0x008fe40004800000 */
[----:B-1----:R-:W-:Y:S02]  /*62d0*/  P2R R133, PR, RZ, 0x4 ;  /* 0x00000004ff857803 */ /* 0x002fe40000000000 */
[----:B-----5:R-:W-:-:S04]  /*62e0*/  FSETP.NEU.AND P2, PT, R61, RZ, PT ;  /* 0x000000ff3d00720b */ /* 0x020fc80003f4d000 */
[----:B------:R-:W-:-:S04]  /*62f0*/  SEL R0, RZ, 0xffffffff, P2 ;  /* 0xffffffffff007807 */ /* 0x000fc80001000000 */
[----:B------:R-:W-:Y:S02]  /*6300*/  @P3 SEL R0, R3, R0, !P0 ;  /* 0x0000000003003207 */ /* 0x000fe40004000000 */
[----:B------:R-:W-:Y:S02]  /*6310*/  PLOP3.LUT P0, PT, PT, PT, PT, 0x80, 0x8 ;  /* 0x000000000008781c */ /* 0x000fe40003f0f070 */
[----:B------:R-:W-:-:S04]  /*6320*/  LOP3.LUT R0, R0, 0x1, RZ, 0xc0, !PT ;  /* 0x0000000100007812 */ /* 0x000fc800078ec0ff */
[----:B------:R-:W-:-:S04]  /*6330*/  ISETP.NE.U32.AND P2, PT, R0, 0x1, PT ;  /* 0x000000010000780c */ /* 0x000fc80003f45070 */
[----:B------:R-:W-:Y:S02]  /*6340*/  P2R R129, PR, RZ, 0x4 ;  /* 0x00000004ff817803 */ /* 0x000fe40000000000 */
[----:B------:R-:W-:-:S04]  /*6350*/  PLOP3.LUT P2, PT, PT, PT, PT, 0x8, 0x80 ;  /* 0x000000000080781c */ /* 0x000fc80003f4e170 */
[----:B------:R-:W-:-:S09]  /*6360*/  P2R R132, PR, RZ, 0x4 ;  /* 0x00000004ff847803 */ /* 0x000fd20000000000 */
.L_x_131:
[----:B------:R-:W-:Y:S01]  /*6370*/  ISETP.NE.AND P1, PT, R134, RZ, PT ;  /* 0x000000ff8600720c */ /* 0x000fe20003f25270 */
[----:B------:R-:W-:Y:S05]  /*6380*/  YIELD ;  /* 0x0000000000007946 */ /* 0x000fea0003800000 */
[----:B------:R-:W-:Y:S01]  /*6390*/  P2R R131, PR, RZ, 0x1 ;  /* 0x00000001ff837803 */ /* 0x000fe20000000000 */
[----:B------:R-:W-:Y:S06]  /*63a0*/  BSSY B1, `(.L_x_115) ;  /* 0x000001d000017945 */ /* 0x000fec0003800000 */
[----:B-1----:R-:W-:Y:S05]  /*63b0*/  @P1 BRA `(.L_x_116) ;  /* 0x00000000006c1947 */ /* 0x002fea0003800000 */
[----:B------:R-:W-:Y:S01]  /*63c0*/  ISETP.NE.AND P1, PT, R129, RZ, PT ;  /* 0x000000ff8100720c */ /* 0x000fe20003f25270 */
[----:B------:R-:W-:Y:S01]  /*63d0*/  BSSY B0, `(.L_x_117) ;  /* 0x000000e000007945 */ /* 0x000fe20003800000 */
[----:B------:R-:W-:Y:S11]  /*63e0*/  ISETP.NE.AND P0, PT, R89, RZ, PT ;  /* 0x000000ff5900720c */ /* 0x000ff60003f05270 */
[----:B------:R-:W-:Y:S05]  /*63f0*/  @P1 LEA R8, R85, R128, 0xd ;  /* 0x0000008055081211 */ /* 0x000fea00078e68ff */
[--C-:B------:R-:W-:Y:S02]  /*6400*/  @P1 IMAD R6, R123, -0x10, R8.reuse ;  /* 0xfffffff07b061824 */ /* 0x100fe400078e0208 */
[----:B------:R-:W-:Y:S03]  /*6410*/  @P1 IMAD R4, R121, -0x10, R8 ;  /* 0xfffffff079041824 */ /* 0x000fe600078e0208 */
[----:B------:R-:W-:Y:S01]  /*6420*/  @P1 LEA R2, R103, R6, 0x4 ;  /* 0x0000000667021211 */ /* 0x000fe200078e20ff */
[----:B------:R-:W-:Y:S06]  /*6430*/  @P0 BRA `(.L_x_118) ;  /* 0x00000000001c0947 */ /* 0x000fec0003800000 */
[----:B------:R-:W1:Y:S01]  /*6440*/  S2UR UR4, SR_CgaCtaId ;  /* 0x00000000000479c3 */ /* 0x000e620000008800 */
[----:B------:R-:W-:Y:S01]  /*6450*/  UMOV UR5, 0x400 ;  /* 0x0000040000057882 */ /* 0x000fe20000000000 */
[----:B------:R-:W-:Y:S01]  /*6460*/  SHF.L.U32 R0, R91, 0x1f, RZ ;  /* 0x0000001f5b007819 */ /* 0x000fe200000006ff */
[----:B-1----:R-:W-:Y:S06]  /*6470*/  ULEA UR4, UR4, UR5, 0x18 ;  /* 0x0000000504047291 */ /* 0x002fec000f8ec0ff */
[----:B------:R-:W-:Y:S04]  /*6480*/  LEA R3, R85, UR4, 0x3 ;  /* 0x0000000455037c11 */ /* 0x000fe8000f8e18ff */
[----:B------:R-:W1:Y:S02]  /*6490*/  SYNCS.PHASECHK.TRANS64.TRYWAIT P0, [R3+URZ+0xa0], R0 ;  /* 0x0000a000030075a7 */ /* 0x000e6400080011ff */
[----:B-1----:R-:W-:Y:S05]  /*64a0*/  @!P0 BRA `(.L_x_119) ;  /* 0x0000005000288947 */ /* 0x002fea0003800000 */
.L_x_118:
[----:B------:R-:W-:Y:S05]  /*64b0*/  BSYNC B0 ;  /* 0x0000000000007941 */ /* 0x000fea0003800000 */
.L_x_117:
[----:B------:R-:W-:Y:S01]  /*64c0*/  ISETP.NE.AND P0, PT, R129, RZ, PT ;  /* 0x000000ff8100720c */ /* 0x000fe20003f05270 */
[----:B------:R-:W-:Y:S11]  /*64d0*/  VIADD R85, R85, 0x1 ;  /* 0x0000000155557836 */ /* 0x000ff60000000000 */
[----:B------:R-:W-:Y:S01]  /*64e0*/  @!UPT UIADD3 URZ, UPT, UPT, URZ, URZ, URZ ;  /* 0x000000fffffff290 */ /* 0x000fe2000fffe0ff */
[----:B------:R3:W4:Y:S04]  /*64f0*/  @P0 LDS.128 R104, [R8] ;  /* 0x0000000008680984 */ /* 0x0007280000000c00 */
[----:B------:R3:W2:Y:S04]  /*6500*/  @P0 LDS.128 R112, [R4+0x20] ;  /* 0x0000200004700984 */ /* 0x0006a80000000c00 */
[----:B------:R3:W2:Y:S04]  /*6510*/  @P0 LDS.128 R108, [R6+0x10] ;  /* 0x00001000066c0984 */ /* 0x0006a80000000c00 */
[----:B------:R3:W2:Y:S01]  /*6520*/  @P0 LDS.128 R116, [R2+0x10] ;  /* 0x0000100002740984 */ /* 0x0006a20000000c00 */
[C---:B------:R-:W-:Y:S04]  /*6530*/  ISETP.NE.AND P0, PT, R85.reuse, 0x3, PT ;  /* 0x000000035500780c */ /* 0x040fe80003f05270 */
[----:B-1----:R-:W-:Y:S02]  /*6540*/  SEL R0, RZ, 0x1, P0 ;  /* 0x00000001ff007807 */ /* 0x002fe40000000000 */
[----:B------:R-:W-:Y:S02]  /*6550*/  SEL R85, R85, RZ, P0 ;  /* 0x000000ff55557207 */ /* 0x000fe40000000000 */
[----:B------:R-:W-:Y:S02]  /*6560*/  LOP3.LUT R91, R91, R0, RZ, 0x3c, !PT ;  /* 0x000000005b5b7212 */ /* 0x000fe400078e3cff */
.L_x_116:
[----:B------:R-:W-:Y:S05]  /*6570*/  BSYNC B1 ;  /* 0x0000000000017941 */ /* 0x000fea0003800000 */
.L_x_115:
[----:B------:R-:W-:Y:S01]  /*6580*/  ISETP.NE.AND P1, PT, R133, RZ, PT ;  /* 0x000000ff8500720c */ /* 0x000fe20003f25270 */
[----:B------:R-:W1:Y:S01]  /*6590*/  S2UR UR4, SR_CgaCtaId ;  /* 0x00000000000479c3 */ /* 0x000e620000008800 */
[----:B------:R-:W-:Y:S01]  /*65a0*/  ISETP.NE.AND P0, PT, R132, RZ, PT ;  /* 0x000000ff8400720c */ /* 0x000fe20003f05270 */
[----:B------:R-:W-:Y:S01]  /*65b0*/  IMAD.IADD R16, R39, 0x1, R96 ;  /* 0x0000000127107824 */ /* 0x000fe200078e0260 */
[----:B------:R-:W-:Y:S01]  /*65c0*/  MOV R122, 0x400 ;  /* 0x00000400007a7802 */ /* 0x000fe20000000f00 */
[----:B------:R-:W-:Y:S01]  /*65d0*/  BSSY B0, `(.L_x_120) ;  /* 0x000000a000007945 */ /* 0x000fe20003800000 */
[----:B------:R-:W-:Y:S02]  /*65e0*/  PLOP3.LUT P0, PT, P0, P1, PT, 0xf8, 0x8f ;  /* 0x00000000008f781c */ /* 0x000fe40000703f70 */
[----:B---3--:R-:W-:Y:S01]  /*65f0*/  SHF.R.U32.HI R2, RZ, 0x15, R16 ;  /* 0x00000015ff027819 */ /* 0x008fe20000011610 */
[----:B-1----:R-:W-:Y:S05]  /*6600*/  IMAD.U32 R73, RZ, RZ, UR4 ;  /* 0x00000004ff497e24 */ /* 0x002fea000f8e00ff */
[----:B------:R-:W-:Y:S05]  /*6610*/  LEA R122, R73, R122, 0x18 ;  /* 0x0000007a497a7211 */ /* 0x000fea00078ec0ff */
[----:B------:R-:W-:Y:S01]  /*6620*/  IMAD R71, R41, 0x8, R122 ;  /* 0x0000000829477824 */ /* 0x000fe200078e027a */
[----:B------:R-:W-:Y:S06]  /*6630*/  @P0 BRA `(.L_x_121) ;  /* 0x00000000000c0947 */ /* 0x000fec0003800000 */
[----:B------:R-:W-:Y:S04]  /*6640*/  SHF.L.U32 R0, R101, 0x1f, RZ ;  /* 0x0000001f65007819 */ /* 0x000fe800000006ff */
[----:B------:R-:W1:Y:S02]  /*6650*/  SYNCS.PHASECHK.TRANS64.TRYWAIT P0, [R71+URZ+0x100], R0 ;  /* 0x00010000470075a7 */ /* 0x000e6400080011ff */
[----:B-1----:R-:W-:Y:S05]  /*6660*/  @!P0 BRA `(.L_x_122) ;  /* 0x0000004c00cc8947 */ /* 0x002fea0003800000 */
.L_x_121:
[----:B------:R-:W-:Y:S05]  /*6670*/  BSYNC B0 ;  /* 0x0000000000007941 */ /* 0x000fea0003800000 */
.L_x_120:
[----:B------:R-:W-:Y:S11]  /*6680*/  LOP3.LUT P0, RZ, R2, 0x3, R127, 0x48, !PT ;  /* 0x0000000302ff7812 */ /* 0x000ff6000780487f */
[----:B------:R-:W-:Y:S02]  /*6690*/  @!UPT UIADD3 URZ, UPT, UPT, URZ, URZ, URZ ;  /* 0x000000fffffff290 */ /* 0x000fe4000fffe0ff */
[----:B------:R-:W-:Y:S05]  /*66a0*/  @!P0 BRA `(.L_x_123) ;  /* 0x0000000000408947 */ /* 0x000fea0003800000 */
[----:B------:R-:W3:Y:S01]  /*66b0*/  LDCU.64 UR8, c[0x4][0x70] ;  /* 0x01000e00ff0877ac */ /* 0x000ee20008000a00 */
[----:B------:R-:W-:Y:S01]  /*66c0*/  MOV R3, 0x0 ;  /* 0x0000000000037802 */ /* 0x000fe20000000f00 */
[----:B------:R-:W-:Y:S02]  /*66d0*/  HFMA2 R12, -RZ, RZ, 0, 5.9604644775390625e-08 ;  /* 0x00000001ff0c7431 */ /* 0x000fe400000001ff */
[----:B------:R-:W-:Y:S02]  /*66e0*/  IMAD.MOV.U32 R8, RZ, RZ, 0x192 ;  /* 0x00000192ff087424 */ /* 0x000fe400078e00ff */
[----:B------:R-:W-:Y:S01]  /*66f0*/  IMAD.MOV.U32 R13, RZ, RZ, RZ ;  /* 0x000000ffff0d7224 */ /* 0x000fe200078e00ff */
[----:B------:R-:W5:Y:S01]  /*6700*/  LDCU.64 UR6, c[0x4][0x78] ;  /* 0x01000f00ff0677ac */ /* 0x000f620008000a00 */
[----:B------:R-:W1:Y:S01]  /*6710*/  LDC.64 R2, c[0x4][R3] ;  /* 0x0100000003027b82 */ /* 0x000e620000000a00 */
[----:B------:R-:W2:Y:S01]  /*6720*/  LDCU.64 UR4, c[0x4][0x10] ;  /* 0x01000200ff0477ac */ /* 0x000ea20008000a00 */
[----:B---3--:R-:W-:Y:S01]  /*6730*/  MOV R5, UR9 ;  /* 0x0000000900057c02 */ /* 0x008fe20008000f00 */
[----:B------:R-:W-:Y:S01]  /*6740*/  IMAD.U32 R4, RZ, RZ, UR8 ;  /* 0x00000008ff047e24 */ /* 0x000fe2000f8e00ff */
[----:B-----5:R-:W-:Y:S01]  /*6750*/  MOV R7, UR7 ;  /* 0x0000000700077c02 */ /* 0x020fe20008000f00 */
[----:B------:R-:W-:Y:S01]  /*6760*/  IMAD.U32 R6, RZ, RZ, UR6 ;  /* 0x00000006ff067e24 */ /* 0x000fe2000f8e00ff */
[----:B--2---:R-:W-:Y:S01]  /*6770*/  MOV R11, UR5 ;  /* 0x00000005000b7c02 */ /* 0x004fe20008000f00 */
[----:B------:R-:W-:Y:S02]  /*6780*/  IMAD.U32 R10, RZ, RZ, UR4 ;  /* 0x00000004ff0a7e24 */ /* 0x000fe4000f8e00ff */
[----:B------:R-:W-:Y:S07]  /*6790*/  LEPC R20, `(.L_x_123) ;  /* 0x000000001014794e */ /* 0x000fee0000000000 */
[----:B-1--4-:R-:W-:Y:S05]  /*67a0*/  CALL.ABS.NOINC R2 ;  /* 0x0000000002007343 */ /* 0x012fea0003c00000 */
.L_x_123:
[----:B------:R-:W-:Y:S05]  /*67b0*/  WARPSYNC.ALL ;  /* 0x0000000000007948 */ /* 0x000fea0003800000 */
[----:B------:R-:W-:Y:S01]  /*67c0*/  R2UR UR4, R16 ;  /* 0x00000000100472ca */ /* 0x000fe200000e0000 */
[----:B------:R-:W-:Y:S01]  /*67d0*/  USHF.L.U32 UR8, UR40, 0xd, URZ ;  /* 0x0000000d28087899 */ /* 0x000fe200080006ff */
[C---:B----4-:R-:W-:Y:S01]  /*67e0*/  SHF.L.U32 R63, R104.reuse, 0x10, RZ ;  /* 0x00000010683f7819 */ /* 0x050fe200000006ff */
[----:B------:R-:W-:Y:S01]  /*67f0*/  HFMA2 R55, -RZ, RZ, 0.8349609375, 5.424022674560546875e-06 ;  /* 0x3aae005bff377431 */ /* 0x000fe200000001ff */
[----:B------:R-:W-:Y:S01]  /*6800*/  LOP3.LUT R65, R104, 0xffff0000, RZ, 0xc0, !PT ;  /* 0xffff000068417812 */ /* 0x000fe200078ec0ff */
[----:B------:R-:W-:Y:S01]  /*6810*/  HFMA2 R53, -RZ, RZ, 1.28515625, -179.25 ;  /* 0x3d24d99aff357431 */ /* 0x000fe200000001ff */
[C---:B------:R-:W-:Y:S01]  /*6820*/  SHF.L.U32 R100, R105.reuse, 0x10, RZ ;  /* 0x0000001069647819 */ /* 0x040fe200000006ff */
[----:B------:R-:W-:Y:S01]  /*6830*/  HFMA2 R49, -RZ, RZ, 1.8525390625, -0.310791015625 ;  /* 0x3f69b4f9ff317431 */ /* 0x000fe200000001ff */
[----:B------:R-:W-:Y:S01]  /*6840*/  LOP3.LUT R102, R105, 0xffff0000, RZ, 0xc0, !PT ;  /* 0xffff000069667812 */ /* 0x000fe200078ec0ff */
[----:B------:R-:W-:Y:S01]  /*6850*/  BSSY.RECONVERGENT B0, `(.L_x_124) ;  /* 0x00003bc000007945 */ /* 0x000fe20003800200 */
[C---:B--2---:R-:W-:Y:S02]  /*6860*/  SHF.L.U32 R36, R109.reuse, 0x10, RZ ;  /* 0x000000106d247819 */ /* 0x044fe400000006ff */
[----:B------:R-:W-:Y:S01]  /*6870*/  LOP3.LUT R38, R109, 0xffff0000, RZ, 0xc0, !PT ;  /* 0xffff00006d267812 */ /* 0x000fe200078ec0ff */
[----:B------:R-:W2:Y:S01]  /*6880*/  LDTM.x32 R4, tmem[UR4] ;  /* 0x00000004000479ee */ /* 0x000ea200082c0000 */
[C---:B------:R-:W-:Y:S02]  /*6890*/  SHF.L.U32 R37, R110.reuse, 0x10, RZ ;  /* 0x000000106e257819 */ /* 0x040fe400000006ff */
[----:B------:R-:W-:Y:S02]  /*68a0*/  LOP3.LUT R40, R110, 0xffff0000, RZ, 0xc0, !PT ;  /* 0xffff00006e287812 */ /* 0x000fe400078ec0ff */
[----:B------:R-:W-:Y:S02]  /*68b0*/  SHF.L.U32 R45, R111, 0x10, RZ ;  /* 0x000000106f2d7819 */ /* 0x000fe400000006ff */
[----:B------:R-:W-:Y:S02]  /*68c0*/  MOV R51, 0x3e235519 ;  /* 0x3e23551900337802 */ /* 0x000fe40000000f00 */
[----:B------:R-:W-:Y:S02]  /*68d0*/  ISETP.NE.AND P6, PT, R132, RZ, PT ;  /* 0x000000ff8400720c */ /* 0x000fe40003fc5270 */
[----:B------:R-:W-:Y:S11]  /*68e0*/  ISETP.NE.AND P2, PT, R125, RZ, PT ;  /* 0x000000ff7d00720c */ /* 0x000ff60003f45270 */
[----:B-1----:R-:W-:Y:S01]  /*68f0*/  @P6 IADD3 R71, PT, PT, R71, 0x120, RZ ;  /* 0x0000012047476810 */ /* 0x002fe20007ffe0ff */
[----:B------:R-:W-:Y:S01]  /*6900*/  @P6 NOP ;  /* 0x0000000000006918 */ /* 0x000fe20000000000 */
[C---:B--2---:R-:W-:Y:S01]  /*6910*/  FMUL R0, R43.reuse, R4 ;  /* 0x000000042b007220 */ /* 0x044fe20000400000 */
[----:B------:R-:W-:Y:S01]  /*6920*/  FMUL R2, R43, R5 ;  /* 0x000000052b027220 */ /* 0x000fe20000400000 */
[----:B------:R-:W-:Y:S01]  /*6930*/  @P6 LOP3.LUT R71, R71, 0xfefffff8, RZ, 0xc0, !PT ;  /* 0xfefffff847476812 */ /* 0x000fe200078ec0ff */
[----:B------:R-:W-:Y:S01]  /*6940*/  FMUL R3, R43, R6 ;  /* 0x000000062b037220 */ /* 0x000fe20000400000 */
[----:B------:R-:W-:Y:S01]  /*6950*/  FFMA R0, R61, R63, R0 ;  /* 0x0000003f3d007223 */ /* 0x000fe20000000000 */
[----:B------:R-:W-:Y:S01]  /*6960*/  SHF.L.U32 R63, R106, 0x10, RZ ;  /* 0x000000106a3f7819 */ /* 0x000fe200000006ff */
[----:B------:R-:W-:Y:S01]  /*6970*/  FMUL R7, R43, R7 ;  /* 0x000000072b077220 */ /* 0x000fe20000400000 */
[----:B------:R-:W-:Y:S01]  /*6980*/  FFMA R2, R61, R65, R2 ;  /* 0x000000413d027223 */ /* 0x000fe20000000002 */
[----:B------:R-:W-:Y:S01]  /*6990*/  SHF.L.U32 R65, R108, 0x10, RZ ;  /* 0x000000106c417819 */ /* 0x000fe200000006ff */
[----:B------:R-:W-:Y:S01]  /*69a0*/  FMUL R4, R43, R8 ;  /* 0x000000082b047220 */ /* 0x000fe20000400000 */
[C---:B------:R-:W-:Y:S01]  /*69b0*/  FFMA R3, R61.reuse, R100, R3 ;  /* 0x000000643d037223 */ /* 0x040fe20000000003 */
[----:B------:R-:W-:Y:S01]  /*69c0*/  LOP3.LUT R100, R106, 0xffff0000, RZ, 0xc0, !PT ;  /* 0xffff00006a647812 */ /* 0x000fe200078ec0ff */
[----:B------:R-:W-:Y:S01]  /*69d0*/  FFMA R7, R61, R102, R7 ;  /* 0x000000663d077223 */ /* 0x000fe20000000007 */
[----:B------:R-:W-:Y:S01]  /*69e0*/  LOP3.LUT R102, R107, 0xffff0000, RZ, 0xc0, !PT ;  /* 0xffff00006b667812 */ /* 0x000fe200078ec0ff */
[----:B------:R-:W-:Y:S01]  /*69f0*/  FMUL R5, R43, R9 ;  /* 0x000000092b057220 */ /* 0x000fe20000400000 */
[----:B------:R-:W-:Y:S01]  /*6a00*/  FFMA R4, R61, R63, R4 ;  /* 0x0000003f3d047223 */ /* 0x000fe20000000004 */
[----:B------:R-:W-:Y:S01]  /*6a10*/  SHF.L.U32 R63, R107, 0x10, RZ ;  /* 0x000000106b3f7819 */ /* 0x000fe200000006ff */
[----:B------:R-:W-:Y:S01]  /*6a20*/  FMUL R6, R43, R10 ;  /* 0x0000000a2b067220 */ /* 0x000fe20000400000 */
[----:B------:R-:W-:Y:S01]  /*6a30*/  FFMA R5, R61, R100, R5 ;  /* 0x000000643d057223 */ /* 0x000fe20000000005 */
[----:B------:R-:W-:Y:S01]  /*6a40*/  LOP3.LUT R100, R108, 0xffff0000, RZ, 0xc0, !PT ;  /* 0xffff00006c647812 */ /* 0x000fe200078ec0ff */
[C---:B------:R-:W-:Y:S01]  /*6a50*/  FMUL R11, R43.reuse, R11 ;  /* 0x0000000b2b0b7220 */ /* 0x040fe20000400000 */
[C---:B------:R-:W-:Y:S01]  /*6a60*/  FMUL R8, R43.reuse, R12 ;  /* 0x0000000c2b087220 */ /* 0x040fe20000400000 */
[----:B------:R-:W-:Y:S01]  /*6a70*/  FMUL R9, R43, R13 ;  /* 0x0000000d2b097220 */ /* 0x000fe20000400000 */
[----:B------:R-:W-:Y:S01]  /*6a80*/  FFMA R6, R61, R63, R6 ;  /* 0x0000003f3d067223 */ /* 0x000fe20000000006 */
[----:B------:R-:W-:Y:S01]  /*6a90*/  MOV R63, 0x38eb4c3a ;  /* 0x38eb4c3a003f7802 */ /* 0x000fe20000000f00 */
[----:B------:R-:W-:Y:S01]  /*6aa0*/  FMUL R10, R43, R14 ;  /* 0x0000000e2b0a7220 */ /* 0x000fe20000400000 */
[C---:B------:R-:W-:Y:S01]  /*6ab0*/  FFMA R11, R61.reuse, R102, R11 ;  /* 0x000000663d0b7223 */ /* 0x040fe2000000000b */
[----:B------:R-:W-:Y:S01]  /*6ac0*/  FFMA R8, R61, R65, R8 ;  /* 0x000000413d087223 */ /* 0x000fe20000000008 */
[----:B------:R-:W-:Y:S01]  /*6ad0*/  FMUL R15, R43, R15 ;  /* 0x0000000f2b0f7220 */ /* 0x000fe20000400000 */
[----:B------:R-:W-:Y:S01]  /*6ae0*/  FFMA R9, R61, R100, R9 ;  /* 0x000000643d097223 */ /* 0x000fe20000000009 */
[----:B------:R-:W-:Y:S01]  /*6af0*/  FMUL R12, R43, R16 ;  /* 0x000000102b0c7220 */ /* 0x000fe20000400000 */
[----:B------:R-:W-:Y:S01]  /*6b00*/  FFMA R10, R61, R36, R10 ;  /* 0x000000243d0a7223 */ /* 0x000fe2000000000a */
[----:B------:R-:W-:Y:S01]  /*6b10*/  LOP3.LUT R36, R111, 0xffff0000, RZ, 0xc0, !PT ;  /* 0xffff00006f247812 */ /* 0x000fe200078ec0ff */
[C---:B------:R-:W-:Y:S01]  /*6b20*/  FMUL R13, R43.reuse, R17 ;  /* 0x000000112b0d7220 */ /* 0x040fe20000400000 */
[----:B------:R-:W-:Y:S01]  /*6b30*/  FMUL R14, R43, R18 ;  /* 0x000000122b0e7220 */ /* 0x000fe20000400000 */
[----:B------:R-:W-:Y:S01]  /*6b40*/  FFMA R15, R61, R38, R15 ;  /* 0x000000263d0f7223 */ /* 0x000fe2000000000f */
[C---:B------:R-:W-:Y:S01]  /*6b50*/  LOP3.LUT R38, R112.reuse, 0xffff0000, RZ, 0xc0, !PT ;  /* 0xffff000070267812 */ /* 0x040fe200078ec0ff */
[----:B------:R-:W-:Y:S01]  /*6b60*/  FMUL R19, R43, R19 ;  /* 0x000000132b137220 */ /* 0x000fe20000400000 */
[C---:B------:R-:W-:Y:S01]  /*6b70*/  FFMA R12, R61.reuse, R37, R12 ;  /* 0x000000253d0c7223 */ /* 0x040fe2000000000c */
[----:B------:R-:W-:Y:S01]  /*6b80*/  SHF.L.U32 R37, R112, 0x10, RZ ;  /* 0x0000001070257819 */ /* 0x000fe200000006ff */
[C---:B------:R-:W-:Y:S01]  /*6b90*/  FFMA R13, R61.reuse, R40, R13 ;  /* 0x000000283d0d7223 */ /* 0x040fe2000000000d */
[----:B------:R-:W-:Y:S01]  /*6ba0*/  LOP3.LUT R40, R118, 0xffff0000, RZ, 0xc0, !PT ;  /* 0xffff000076287812 */ /* 0x000fe200078ec0ff */
        /* <DEDUP_REMOVED lines=8> */
[C---:B------:R-:W-:Y:S01]  /*6c30*/  FFMA R16, R61.reuse, R37, R16 ;  /* 0x000000253d107223 */ /* 0x040fe20000000010 */
[C---:B------:R-:W-:Y:S01]  /*6c40*/  SHF.L.U32 R37, R114.reuse, 0x10, RZ ;  /* 0x0000001072257819 */ /* 0x040fe200000006ff */
[----:B------:R-:W-:Y:S01]  /*6c50*/  FFMA R17, R61, R38, R17 ;  /* 0x000000263d117223 */ /* 0x000fe20000000011 */
[----:B------:R-:W-:Y:S01]  /*6c60*/  LOP3.LUT R38, R115, 0xffff0000, RZ, 0xc0, !PT ;  /* 0xffff000073267812 */ /* 0x000fe200078ec0ff */
[----:B------:R-:W-:Y:S01]  /*6c70*/  FFMA R18, R61, R45, R18 ;  /* 0x0000002d3d127223 */ /* 0x000fe20000000012 */
[----:B------:R-:W-:Y:S01]  /*6c80*/  SHF.L.U32 R45, R115, 0x10, RZ ;  /* 0x00000010732d7819 */ /* 0x000fe200000006ff */
[----:B------:R-:W-:Y:S01]  /*6c90*/  FFMA R23, R61, R36, R23 ;  /* 0x000000243d177223 */ /* 0x000fe20000000017 */
[----:B------:R-:W-:Y:S01]  /*6ca0*/  LOP3.LUT R36, R114, 0xffff0000, RZ, 0xc0, !PT ;  /* 0xffff000072247812 */ /* 0x000fe200078ec0ff */
[C---:B------:R-:W-:Y:S01]  /*6cb0*/  FMUL R20, R43.reuse, R24 ;  /* 0x000000182b147220 */ /* 0x040fe20000400000 */
[C---:B------:R-:W-:Y:S01]  /*6cc0*/  FMUL R21, R43.reuse, R25 ;  /* 0x000000192b157220 */ /* 0x040fe20000400000 */
[C---:B------:R-:W-:Y:S01]  /*6cd0*/  FMUL R22, R43.reuse, R26 ;  /* 0x0000001a2b167220 */ /* 0x040fe20000400000 */
[----:B------:R-:W-:Y:S01]  /*6ce0*/  FMUL R27, R43, R27 ;  /* 0x0000001b2b1b7220 */ /* 0x000fe20000400000 */
[C---:B------:R-:W-:Y:S01]  /*6cf0*/  FFMA R20, R61.reuse, R37, R20 ;  /* 0x000000253d147223 */ /* 0x040fe20000000014 */
[C---:B------:R-:W-:Y:S01]  /*6d00*/  SHF.L.U32 R37, R116.reuse, 0x10, RZ ;  /* 0x0000001074257819 */ /* 0x040fe200000006ff */
[----:B------:R-:W-:Y:S01]  /*6d10*/  FFMA R21, R61, R36, R21 ;  /* 0x000000243d157223 */ /* 0x000fe20000000015 */
[----:B------:R-:W-:Y:S01]  /*6d20*/  LOP3.LUT R36, R116, 0xffff0000, RZ, 0xc0, !PT ;  /* 0xffff000074247812 */ /* 0x000fe200078ec0ff */
[C---:B------:R-:W-:Y:S01]  /*6d30*/  FMUL R24, R43.reuse, R28 ;  /* 0x0000001c2b187220 */ /* 0x040fe20000400000 */
[----:B------:R-:W-:Y:S01]  /*6d40*/  FMUL R25, R43, R29 ;  /* 0x0000001d2b197220 */ /* 0x000fe20000400000 */
[C---:B------:R-:W-:Y:S01]  /*6d50*/  FFMA R22, R61.reuse, R45, R22 ;  /* 0x0000002d3d167223 */ /* 0x040fe20000000016 */
[----:B------:R-:W-:Y:S01]  /*6d60*/  SHF.L.U32 R45, R118, 0x10, RZ ;  /* 0x00000010762d7819 */ /* 0x000fe200000006ff */
[----:B------:R-:W-:Y:S01]  /*6d70*/  FFMA R27, R61, R38, R27 ;  /* 0x000000263d1b7223 */ /* 0x000fe2000000001b */
[----:B------:R-:W-:Y:S01]  /*6d80*/  LOP3.LUT R38, R117, 0xffff0000, RZ, 0xc0, !PT ;  /* 0xffff000075267812 */ /* 0x000fe200078ec0ff */
[----:B------:R-:W-:Y:S01]  /*6d90*/  FFMA R24, R61, R37, R24 ;  /* 0x000000253d187223 */ /* 0x000fe20000000018 */
[----:B------:R-:W-:Y:S01]  /*6da0*/  SHF.L.U32 R37, R117, 0x10, RZ ;  /* 0x0000001075257819 */ /* 0x000fe200000006ff */
[----:B------:R-:W-:Y:S01]  /*6db0*/  FFMA R25, R61, R36, R25 ;  /* 0x000000243d197223 */ /* 0x000fe20000000019 */
[----:B------:R-:W-:Y:S01]  /*6dc0*/  FMUL R36, R0, 0.70710676908493041992 ;  /* 0x3f3504f300247820 */ /* 0x000fe20000400000 */
[C---:B------:R-:W-:Y:S01]  /*6dd0*/  FMUL R26, R43.reuse, R30 ;  /* 0x0000001e2b1a7220 */ /* 0x040fe20000400000 */
[C---:B------:R-:W-:Y:S01]  /*6de0*/  FMUL R31, R43.reuse, R31 ;  /* 0x0000001f2b1f7220 */ /* 0x040fe20000400000 */
[C---:B------:R-:W-:Y:S01]  /*6df0*/  FMUL R29, R43.reuse, R33 ;  /* 0x000000212b1d7220 */ /* 0x040fe20000400000 */
[----:B------:R-:W-:Y:S01]  /*6e00*/  FMUL R28, R43, R32 ;  /* 0x000000202b1c7220 */ /* 0x000fe20000400000 */
[C---:B------:R-:W-:Y:S01]  /*6e10*/  FSETP.GE.AND P0, PT, |R36|.reuse, 1.0029599666595458984, PT ;  /* 0x3f8060fe2400780b */ /* 0x040fe20003f06200 */
[C---:B------:R-:W-:Y:S01]  /*6e20*/  FMUL R33, R36.reuse, R36 ;  /* 0x0000002424217220 */ /* 0x040fe20000400000 */
[----:B------:R-:W-:Y:S01]  /*6e30*/  FFMA R26, R61, R37, R26 ;  /* 0x000000253d1a7223 */ /* 0x000fe2000000001a */
[----:B------:R-:W-:Y:S01]  /*6e40*/  SHF.L.U32 R37, R119, 0x10, RZ ;  /* 0x0000001077257819 */ /* 0x000fe200000006ff */
[----:B------:R-:W-:Y:S01]  /*6e50*/  FFMA R31, R61, R38, R31 ;  /* 0x000000263d1f7223 */ /* 0x000fe2000000001f */
[----:B------:R-:W-:Y:S01]  /*6e60*/  LOP3.LUT R38, R119, 0xffff0000, RZ, 0xc0, !PT ;  /* 0xffff000077267812 */ /* 0x000fe200078ec0ff */
[----:B------:R-:W-:Y:S01]  /*6e70*/  FFMA R28, R61, R45, R28 ;  /* 0x0000002d3d1c7223 */ /* 0x000fe2000000001c */
[----:B------:R-:W-:Y:S01]  /*6e80*/  MOV R45, 0x3c09919f ;  /* 0x3c09919f002d7802 */ /* 0x000fe20000000f00 */
[----:B------:R-:W-:Y:S01]  /*6e90*/  FMUL R30, R43, R34 ;  /* 0x000000222b1e7220 */ /* 0x000fe20000400000 */
[----:B------:R-:W-:Y:S01]  /*6ea0*/  FSEL R57, |R36|, R33, P0 ;  /* 0x0000002124397208 */ /* 0x000fe20000000200 */
[----:B------:R1:W-:Y:S01]  /*6eb0*/  @P6 SYNCS.ARRIVE.TRANS64.RED.A1T0 RZ, [R71+URZ], RZ ;  /* 0x000000ff47ff69a7 */ /* 0x0003e200081004ff */
[----:B------:R-:W-:Y:S01]  /*6ec0*/  FSEL R47, R63, 8.4834944573231041431e-05, P0 ;  /* 0x38b1e96a3f2f7808 */ /* 0x000fe20000000000 */
[C---:B------:R-:W-:Y:S01]  /*6ed0*/  FMUL R135, R2.reuse, 0.5 ;  /* 0x3f00000002877820 */ /* 0x040fe20000400000 */
[----:B------:R-:W-:Y:S01]  /*6ee0*/  FSEL R32, -R55, -0.00082130916416645050049, P0 ;  /* 0xba574d2037207808 */ /* 0x000fe20000000100 */
[----:B------:R-:W-:Y:S01]  /*6ef0*/  FMUL R35, R43, R35 ;  /* 0x000000232b237220 */ /* 0x000fe20000400000 */
[----:B------:R-:W-:Y:S01]  /*6f00*/  FSEL R33, R45, 0.0052134888246655464172, P0 ;  /* 0x3baad5ea2d217808 */ /* 0x000fe20000000000 */
[----:B------:R-:W-:Y:S01]  /*6f10*/  FFMA R29, R61, R40, R29 ;  /* 0x000000283d1d7223 */ /* 0x000fe2000000001d */
[----:B------:R-:W-:Y:S01]  /*6f20*/  FSEL R34, -R53, -0.026868773624300956726, P0 ;  /* 0xbcdc1be735227808 */ /* 0x000fe20000000100 */
[----:B------:R-:W-:Y:S01]  /*6f30*/  FFMA R30, R61, R37, R30 ;  /* 0x000000253d1e7223 */ /* 0x000fe2000000001e */
[----:B------:R-:W-:Y:S01]  /*6f40*/  FSEL R37, R51, 0.11284004896879196167, P0 ;  /* 0x3de718af33257808 */ /* 0x000fe20000000000 */
[----:B------:R-:W-:Y:S01]  /*6f50*/  FFMA R35, R61, R38, R35 ;  /* 0x000000263d237223 */ /* 0x000fe20000000023 */
[-C--:B------:R-:W-:Y:S01]  /*6f60*/  FFMA R32, R47, R57.reuse, R32 ;  /* 0x000000392f207223 */ /* 0x080fe20000000020 */
[----:B------:R-:W-:Y:S01]  /*6f70*/  MOV R47, 0x3f210a14 ;  /* 0x3f210a14002f7802 */ /* 0x000fe20000000f00 */
[----:B------:R-:W-:Y:S01]  /*6f80*/  FMUL R38, R2, 0.70710676908493041992 ;  /* 0x3f3504f302267820 */ /* 0x000fe20000400000 */
[----:B------:R-:W-:Y:S01]  /*6f90*/  FMUL R40, R3, 0.70710676908493041992 ;  /* 0x3f3504f303287820 */ /* 0x000fe20000400000 */
[-C--:B------:R-:W-:Y:S01]  /*6fa0*/  FFMA R33, R32, R57.reuse, R33 ;  /* 0x0000003920217223 */ /* 0x080fe20000000021 */
[----:B------:R-:W-:Y:S01]  /*6fb0*/  FSEL R32, R49, -0.37612664699554443359, P0 ;  /* 0xbec093ac31207808 */ /* 0x000fe20000000000 */
[----:B------:R-:W-:Y:S01]  /*6fc0*/  FMUL R42, R7, 0.70710676908493041992 ;  /* 0x3f3504f3072a7820 */ /* 0x000fe20000400000 */
[----:B------:R-:W-:Y:S01]  /*6fd0*/  FMUL R44, R4, 0.70710676908493041992 ;  /* 0x3f3504f3042c7820 */ /* 0x000fe20000400000 */
[-C--:B------:R-:W-:Y:S01]  /*6fe0*/  FFMA R34, R33, R57.reuse, R34 ;  /* 0x0000003921227223 */ /* 0x080fe20000000022 */
[----:B------:R-:W-:Y:S01]  /*6ff0*/  FSEL R33, R47, 0.12837915122509002686, P0 ;  /* 0x3e0375d32f217808 */ /* 0x000fe20000000000 */
[----:B------:R-:W-:Y:S01]  /*7000*/  FMUL R46, R5, 0.70710676908493041992 ;  /* 0x3f3504f3052e7820 */ /* 0x000fe20000400000 */
[----:B------:R-:W-:Y:S01]  /*7010*/  FMUL R48, R6, 0.70710676908493041992 ;  /* 0x3f3504f306307820 */ /* 0x000fe20000400000 */
[-C--:B------:R-:W-:Y:S01]  /*7020*/  FFMA R37, R34, R57.reuse, R37 ;  /* 0x0000003922257223 */ /* 0x080fe20000000025 */
[----:B------:R-:W-:Y:S01]  /*7030*/  FSEL R34, -R57, R36, P0 ;  /* 0x0000002439227208 */ /* 0x000fe20000000100 */
[----:B------:R-:W-:Y:S01]  /*7040*/  FMUL R50, R11, 0.70710676908493041992 ;  /* 0x3f3504f30b327820 */ /* 0x000fe20000400000 */
[----:B------:R-:W-:Y:S01]  /*7050*/  FMUL R52, R8, 0.70710676908493041992 ;  /* 0x3f3504f308347820 */ /* 0x000fe20000400000 */
[-C--:B------:R-:W-:Y:S01]  /*7060*/  FFMA R32, R37, R57.reuse, R32 ;  /* 0x0000003925207223 */ /* 0x080fe20000000020 */
[----:B------:R-:W-:Y:S01]  /*7070*/  FMUL R54, R9, 0.70710676908493041992 ;  /* 0x3f3504f309367820 */ /* 0x000fe20000400000 */
[----:B------:R-:W-:Y:S01]  /*7080*/  FMUL R56, R10, 0.70710676908493041992 ;  /* 0x3f3504f30a387820 */ /* 0x000fe20000400000 */
[----:B------:R-:W-:Y:S01]  /*7090*/  FMUL R59, R12, 0.70710676908493041992 ;  /* 0x3f3504f30c3b7820 */ /* 0x000fe20000400000 */
[----:B------:R-:W-:Y:S01]  /*70a0*/  FFMA R33, R32, R57, R33 ;  /* 0x0000003920217223 */ /* 0x000fe20000000021 */
[----:B------:R-:W-:Y:S03]  /*70b0*/  FMUL R137, R7, 0.5 ;  /* 0x3f00000007897820 */ /* 0x000fe60000400000 */
[----:B------:R-:W-:Y:S01]  /*70c0*/  FFMA R34, R33, R34, R34 ;  /* 0x0000002221227223 */ /* 0x000fe20000000022 */
[CC--:B------:R-:W-:Y:S03]  /*70d0*/  FMUL R33, R38.reuse, R38.reuse ;  /* 0x0000002626217220 */ /* 0x0c0fe60000400000 */
[----:B------:R-:W2:Y:S02]  /*70e0*/  @P0 MUFU.EX2 R37, R34 ;  /* 0x0000002200250308 */ /* 0x000ea40000000800 */
[----:B--2---:R-:W-:Y:S05]  /*70f0*/  @P0 FADD R37, -R37, 1 ;  /* 0x3f80000025250421 */ /* 0x004fea0000000100 */
[----:B------:R-:W-:Y:S02]  /*7100*/  @P0 LOP3.LUT R34, R37, 0x80000000, R36, 0xb8, !PT ;  /* 0x8000000025220812 */ /* 0x000fe400078eb824 */
[C---:B------:R-:W-:Y:S04]  /*7110*/  FSETP.GE.AND P0, PT, |R38|.reuse, 1.0029599666595458984, PT ;  /* 0x3f8060fe2600780b */ /* 0x040fe80003f06200 */
[----:B------:R-:W-:Y:S02]  /*7120*/  FSEL R57, |R38|, R33, P0 ;  /* 0x0000002126397208 */ /* 0x000fe40000000200 */
[----:B------:R-:W-:Y:S02]  /*7130*/  FSEL R37, R63, 8.4834944573231041431e-05, P0 ;  /* 0x38b1e96a3f257808 */ /* 0x000fe40000000000 */
[----:B------:R-:W-:Y:S02]  /*7140*/  FSEL R32, -R55, -0.00082130916416645050049, P0 ;  /* 0xba574d2037207808 */ /* 0x000fe40000000100 */
[----:B------:R-:W-:Y:S02]  /*7150*/  FSEL R33, R45, 0.0052134888246655464172, P0 ;  /* 0x3baad5ea2d217808 */ /* 0x000fe40000000000 */
[----:B------:R-:W-:Y:S01]  /*7160*/  FSEL R36, -R53, -0.026868773624300956726, P0 ;  /* 0xbcdc1be735247808 */ /* 0x000fe20000000100 */
[-C--:B------:R-:W-:Y:S01]  /*7170*/  FFMA R32, R37, R57.reuse, R32 ;  /* 0x0000003925207223 */ /* 0x080fe20000000020 */
[----:B------:R-:W-:Y:S03]  /*7180*/  FSEL R37, R51, 0.11284004896879196167, P0 ;  /* 0x3de718af33257808 */ /* 0x000fe60000000000 */
[-C--:B------:R-:W-:Y:S01]  /*7190*/  FFMA R33, R32, R57.reuse, R33 ;  /* 0x0000003920217223 */ /* 0x080fe20000000021 */
[----:B------:R-:W-:Y:S03]  /*71a0*/  FSEL R32, R49, -0.37612664699554443359, P0 ;  /* 0xbec093ac31207808 */ /* 0x000fe60000000000 */
[-C--:B------:R-:W-:Y:S01]  /*71b0*/  FFMA R36, R33, R57.reuse, R36 ;  /* 0x0000003921247223 */ /* 0x080fe20000000024 */
[----:B------:R-:W-:Y:S03]  /*71c0*/  FSEL R33, R47, 0.12837915122509002686, P0 ;  /* 0x3e0375d32f217808 */ /* 0x000fe60000000000 */
[-C--:B------:R-:W-:Y:S01]  /*71d0*/  FFMA R37, R36, R57.reuse, R37 ;  /* 0x0000003924257223 */ /* 0x080fe20000000025 */
[----:B------:R-:W-:Y:S03]  /*71e0*/  FSEL R36, -R57, R38, P0 ;  /* 0x0000002639247208 */ /* 0x000fe60000000100 */
[-C--:B------:R-:W-:Y:S04]  /*71f0*/  FFMA R32, R37, R57.reuse, R32 ;  /* 0x0000003925207223 */ /* 0x080fe80000000020 */
[----:B------:R-:W-:Y:S04]  /*7200*/  FFMA R33, R32, R57, R33 ;  /* 0x0000003920217223 */ /* 0x000fe80000000021 */
[----:B------:R-:W-:Y:S01]  /*7210*/  FFMA R36, R33, R36, R36 ;  /* 0x0000002421247223 */ /* 0x000fe20000000024 */
[CC--:B------:R-:W-:Y:S03]  /*7220*/  FMUL R33, R40.reuse, R40.reuse ;  /* 0x0000002828217220 */ /* 0x0c0fe60000400000 */
[----:B------:R-:W2:Y:S02]  /*7230*/  @P0 MUFU.EX2 R37, R36 ;  /* 0x0000002400250308 */ /* 0x000ea40000000800 */
[----:B--2---:R-:W-:Y:S05]  /*7240*/  @P0 FADD R37, -R37, 1 ;  /* 0x3f80000025250421 */ /* 0x004fea0000000100 */
[----:B------:R-:W-:Y:S02]  /*7250*/  @P0 LOP3.LUT R36, R37, 0x80000000, R38, 0xb8, !PT ;  /* 0x8000000025240812 */ /* 0x000fe400078eb826 */
[----:B------:R-:W-:Y:S03]  /*7260*/  FSETP.GE.AND P0, PT, |R40|, 1.0029599666595458984, PT ;  /* 0x3f8060fe2800780b */ /* 0x000fe60003f06200 */
[----:B------:R-:W-:Y:S01]  /*7270*/  FADD R36, R36, 1 ;  /* 0x3f80000024247421 */ /* 0x000fe20000000000 */
[----:B------:R-:W-:Y:S02]  /*7280*/  FSEL R57, |R40|, R33, P0 ;  /* 0x0000002128397208 */ /* 0x000fe40000000200 */
[----:B------:R-:W-:Y:S01]  /*7290*/  FSEL R37, R63, 8.4834944573231041431e-05, P0 ;  /* 0x38b1e96a3f257808 */ /* 0x000fe20000000000 */
[----:B------:R-:W-:Y:S01]  /*72a0*/  FMUL R36, R36, R135 ;  /* 0x0000008724247220 */ /* 0x000fe20000400000 */
[----:B------:R-:W-:Y:S01]  /*72b0*/  FSEL R32, -R55, -0.00082130916416645050049, P0 ;  /* 0xba574d2037207808 */ /* 0x000fe20000000100 */
[----:B------:R-:W-:Y:S01]  /*72c0*/  FMUL R135, R3, 0.5 ;  /* 0x3f00000003877820 */ /* 0x000fe20000400000 */
        /* <DEDUP_REMOVED lines=36> */
[C---:B------:R-:W-:Y:S03]  /*7510*/  FMUL R33, R44.reuse, R44 ;  /* 0x0000002c2c217220 */ /* 0x040fe60000400000 */
        /* <DEDUP_REMOVED lines=13> */
[----:B------:R-:W-:Y:S02]  /*75f0*/  FSEL R37, R51, 0.11284004896879196167, P0 ;  /* 0x3de718af33257808 */ /* 0x000fe40000000000 */
[----:B------:R-:W-:Y:S01]  /*7600*/  F2FP.BF16.F32.PACK_AB R137, R137, R38 ;  /* 0x000000268989723e */ /* 0x000fe200000010ff */
[-C--:B------:R-:W-:Y:S01]  /*7610*/  FFMA R33, R32, R57.reuse, R33 ;  /* 0x0000003920217223 */ /* 0x080fe20000000021 */
[----:B------:R-:W-:Y:S01]  /*7620*/  FSEL R32, R49, -0.37612664699554443359, P0 ;  /* 0xbec093ac31207808 */ /* 0x000fe20000000000 */
[----:B------:R-:W-:Y:S01]  /*7630*/  FMUL R38, R6, 0.5 ;  /* 0x3f00000006267820 */ /* 0x000fe20000400000 */
[----:B------:R-:W-:Y:S01]  /*7640*/  FMUL R6, R35, 0.70710676908493041992 ;  /* 0x3f3504f323067820 */ /* 0x000fe20000400000 */
        /* <DEDUP_REMOVED lines=34> */
[----:B------:R-:W-:Y:S01]  /*7870*/  FSEL R57, |R48|, R33, P0 ;  /* 0x0000002130397208 */ /* 0x000fe20000000200 */
[----:B------:R-:W-:Y:S01]  /*7880*/  FMUL R44, R9, 0.5 ;  /* 0x3f000000092c7820 */ /* 0x000fe20000400000 */
        /* <DEDUP_REMOVED lines=65> */
[----:B------:R-:W-:Y:S01]  /*7ca0*/  FSEL R57, |R54|, R33, P0 ;  /* 0x0000002136397208 */ /* 0x000fe20000000200 */
[----:B------:R-:W-:Y:S01]  /*7cb0*/  FMUL R50, R35, 0.5 ;  /* 0x3f00000023327820 */ /* 0x000fe20000400000 */
        /* <DEDUP_REMOVED lines=37> */
[----:B------:R-:W-:Y:S01]  /*7f10*/  FFMA R33, R32, R57, R33 ;  /* 0x0000003920217223 */ /* 0x000fe20000000021 */
[----:B------:R-:W-:Y:S03]  /*7f20*/  FMUL R57, R15, 0.70710676908493041992 ;  /* 0x3f3504f30f397820 */ /* 0x000fe60000400000 */
[----:B------:R-:W-:Y:S01]  /*7f30*/  FFMA R54, R33, R54, R54 ;  /* 0x0000003621367223 */ /* 0x000fe20000000036 */
[-C--:B------:R-:W-:Y:S03]  /*7f40*/  FMUL R32, R57, R57.reuse ;  /* 0x0000003939207220 */ /* 0x080fe60000400000 */
        /* <DEDUP_REMOVED lines=19> */
[----:B------:R-:W-:Y:S03]  /*8080*/  FMUL R32, R59, R59 ;  /* 0x0000003b3b207220 */ /* 0x000fe60000400000 */
[----:B------:R-:W-:Y:S04]  /*8090*/  FFMA R56, R33, R56, R56 ;  /* 0x0000003821387223 */ /* 0x000fe80000000038 */
        /* <DEDUP_REMOVED lines=15> */
[----:B------:R-:W-:Y:S01]  /*8190*/  FFMA R37, R58, R57, R37 ;  /* 0x000000393a257223 */ /* 0x000fe20000000025 */
[----:B------:R-:W-:Y:S03]  /*81a0*/  FSEL R58, -R57, R59, P0 ;  /* 0x0000003b393a7208 */ /* 0x000fe60000000100 */
[-C--:B------:R-:W-:Y:S04]  /*81b0*/  FFMA R32, R37, R57.reuse, R32 ;  /* 0x0000003925207223 */ /* 0x080fe80000000020 */
[----:B------:R-:W-:Y:S01]  /*81c0*/  FFMA R33, R32, R57, R33 ;  /* 0x0000003920217223 */ /* 0x000fe20000000021 */
[----:B------:R-:W-:Y:S03]  /*81d0*/  FMUL R57, R13, 0.70710676908493041992 ;  /* 0x3f3504f30d397820 */ /* 0x000fe60000400000 */
[----:B------:R-:W-:Y:S01]  /*81e0*/  FFMA R58, R33, R58, R58 ;  /* 0x0000003a213a7223 */ /* 0x000fe2000000003a */
[C---:B------:R-:W-:Y:S03]  /*81f0*/  FMUL R32, R57.reuse, R57 ;  /* 0x0000003939207220 */ /* 0x040fe60000400000 */
        /* <DEDUP_REMOVED lines=91> */
[C---:B------:R-:W-:Y:S03]  /*87b0*/  FSETP.GE.AND P0, PT, |R57|.reuse, 1.0029599666595458984, PT ;  /* 0x3f8060fe3900780b */ /* 0x040fe60003f06200 */
[----:B------:R-:W-:Y:S01]  /*87c0*/  FADD R66, R66, 1 ;  /* 0x3f80000042427421 */ /* 0x000fe20000000000 */
        /* <DEDUP_REMOVED lines=279> */
[-C--:B------:R-:W-:Y:S01]  /*9940*/  FFMA R32, R37, R59.reuse, R32 ;  /* 0x0000003b25207223 */ /* 0x080fe20000000020 */
[----:B------:R-:W-:Y:S03]  /*9950*/  FMUL R37, R30, 0.70710676908493041992 ;  /* 0x3f3504f31e257820 */ /* 0x000fe60000400000 */
[----:B------:R-:W-:Y:S01]  /*9960*/  FFMA R33, R32, R59, R33 ;  /* 0x0000003b20217223 */ /* 0x000fe20000000021 */
[----:B------:R-:W-:Y:S03]  /*9970*/  FMUL R32, R37, R37 ;  /* 0x0000002525207220 */ /* 0x000fe60000400000 */
[----:B------:R-:W-:Y:S04]  /*9980*/  FFMA R92, R33, R92, R92 ;  /* 0x0000005c215c7223 */ /* 0x000fe8000000005c */
[----:B------:R-:W2:Y:S02]  /*9990*/  @P0 MUFU.EX2 R136, R92 ;  /* 0x0000005c00880308 */ /* 0x000ea40000000800 */
[----:B--2---:R-:W-:Y:S05]  /*99a0*/  @P0 FADD R136, -R136, 1 ;  /* 0x3f80000088880421 */ /* 0x004fea0000000100 */
[----:B------:R-:W-:Y:S01]  /*99b0*/  @P0 LOP3.LUT R92, R136, 0x80000000, R57, 0xb8, !PT ;  /* 0x80000000885c0812 */ /* 0x000fe200078eb839 */
[----:B------:R-:W-:Y:S01]  /*99c0*/  FADD R136, R34, 1 ;  /* 0x3f80000022887421 */ /* 0x000fe20000000000 */
[C---:B------:R-:W-:Y:S04]  /*99d0*/  FSETP.GE.AND P0, PT, |R37|.reuse, 1.0029599666595458984, PT ;  /* 0x3f8060fe2500780b */ /* 0x040fe80003f06200 */
[----:B------:R-:W-:Y:S02]  /*99e0*/  FSEL R57, |R37|, R32, P0 ;  /* 0x0000002025397208 */ /* 0x000fe40000000200 */
[----:B------:R-:W-:Y:S02]  /*99f0*/  FSEL R59, R63, 8.4834944573231041431e-05, P0 ;  /* 0x38b1e96a3f3b7808 */ /* 0x000fe40000000000 */
[----:B------:R-:W-:Y:S02]  /*9a00*/  FSEL R32, -R55, -0.00082130916416645050049, P0 ;  /* 0xba574d2037207808 */ /* 0x000fe40000000100 */
[----:B------:R-:W-:Y:S02]  /*9a10*/  FSEL R33, R45, 0.0052134888246655464172, P0 ;  /* 0x3baad5ea2d217808 */ /* 0x000fe40000000000 */
[----:B------:R-:W-:Y:S01]  /*9a20*/  FSEL R3, R51, 0.11284004896879196167, P0 ;  /* 0x3de718af33037808 */ /* 0x000fe20000000000 */
[-C--:B------:R-:W-:Y:S01]  /*9a30*/  FFMA R32, R59, R57.reuse, R32 ;  /* 0x000000393b207223 */ /* 0x080fe20000000020 */
[----:B------:R-:W-:Y:S01]  /*9a40*/  FMUL R59, R0, 0.5 ;  /* 0x3f000000003b7820 */ /* 0x000fe20000400000 */
[----:B------:R-:W-:Y:S02]  /*9a50*/  FSEL R0, -R53, -0.026868773624300956726, P0 ;  /* 0xbcdc1be735007808 */ /* 0x000fe40000000100 */
[----:B------:R-:W-:Y:S01]  /*9a60*/  FFMA R33, R32, R57, R33 ;  /* 0x0000003920217223 */ /* 0x000fe20000000021 */
[----:B------:R-:W-:Y:S01]  /*9a70*/  FMUL R59, R136, R59 ;  /* 0x0000003b883b7220 */ /* 0x000fe20000400000 */
[----:B------:R-:W-:Y:S02]  /*9a80*/  FSEL R2, R49, -0.37612664699554443359, P0 ;  /* 0xbec093ac31027808 */ /* 0x000fe40000000000 */
[----:B------:R-:W-:Y:S02]  /*9a90*/  FFMA R0, R33, R57, R0 ;  /* 0x0000003921007223 */ /* 0x000fe40000000000 */
[----:B------:R-:W-:Y:S01]  /*9aa0*/  F2FP.BF16.F32.PACK_AB R136, R36, R59 ;  /* 0x0000003b2488723e */ /* 0x000fe200000010ff */
[----:B------:R-:W-:Y:S01]  /*9ab0*/  FMUL R36, R4, 0.5 ;  /* 0x3f00000004247820 */ /* 0x000fe20000400000 */
[----:B------:R-:W-:Y:S01]  /*9ac0*/  FADD R59, R42, 1 ;  /* 0x3f8000002a3b7421 */ /* 0x000fe20000000000 */
[----:B------:R-:W-:Y:S01]  /*9ad0*/  FMUL R42, R8, 0.5 ;  /* 0x3f000000082a7820 */ /* 0x000fe20000400000 */
[----:B------:R-:W-:Y:S01]  /*9ae0*/  FFMA R3, R0, R57, R3 ;  /* 0x0000003900037223 */ /* 0x000fe20000000003 */
[----:B------:R-:W-:Y:S01]  /*9af0*/  FSEL R0, -R57, R37, P0 ;  /* 0x0000002539007208 */ /* 0x000fe20000000100 */
[----:B------:R-:W-:Y:S01]  /*9b00*/  FMUL R36, R59, R36 ;  /* 0x000000243b247220 */ /* 0x000fe20000400000 */
[----:B------:R-:W-:Y:S01]  /*9b10*/  FMUL R42, R139, R42 ;  /* 0x0000002a8b2a7220 */ /* 0x000fe20000400000 */
[----:B------:R-:W-:Y:S01]  /*9b20*/  FADD R59, R48, 1 ;  /* 0x3f800000303b7421 */ /* 0x000fe20000000000 */
[----:B------:R-:W-:Y:S01]  /*9b30*/  FMUL R48, R25, 0.5 ;  /* 0x3f00000019307820 */ /* 0x000fe20000400000 */
[-C--:B------:R-:W-:Y:S01]  /*9b40*/  FFMA R2, R3, R57.reuse, R2 ;  /* 0x0000003903027223 */ /* 0x080fe20000000002 */
[----:B------:R-:W-:Y:S01]  /*9b50*/  FSEL R3, R47, 0.12837915122509002686, P0 ;  /* 0x3e0375d32f037808 */ /* 0x000fe20000000000 */
[----:B------:R-:W-:Y:S01]  /*9b60*/  FMUL R59, R59, R40 ;  /* 0x000000283b3b7220 */ /* 0x000fe20000400000 */
[----:B------:R-:W-:Y:S01]  /*9b70*/  F2FP.BF16.F32.PACK_AB R138, R135, R36 ;  /* 0x00000024878a723e */ /* 0x000fe200000010ff */
[----:B------:R-:W-:Y:S01]  /*9b80*/  FMUL R40, R10, 0.5 ;  /* 0x3f0000000a287820 */ /* 0x000fe20000400000 */
[----:B------:R-:W-:Y:S01]  /*9b90*/  F2FP.BF16.F32.PACK_AB R140, R141, R42 ;  /* 0x0000002a8d8c723e */ /* 0x000fe200000010ff */
[----:B------:R-:W-:Y:S01]  /*9ba0*/  FMUL R36, R15, 0.5 ;  /* 0x3f0000000f247820 */ /* 0x000fe20000400000 */
[----:B------:R-:W-:Y:S01]  /*9bb0*/  FMUL R42, R13, 0.5 ;  /* 0x3f0000000d2a7820 */ /* 0x000fe20000400000 */
[----:B------:R-:W-:Y:S01]  /*9bc0*/  FADD R141, R56, 1 ;  /* 0x3f800000388d7421 */ /* 0x000fe20000000000 */
[----:B------:R-:W-:Y:S01]  /*9bd0*/  FFMA R3, R2, R57, R3 ;  /* 0x0000003902037223 */ /* 0x000fe20000000003 */
[----:B------:R-:W-:Y:S02]  /*9be0*/  FADD R57, R46, 1 ;  /* 0x3f8000002e397421 */ /* 0x000fe40000000000 */
[----:B------:R-:W-:Y:S01]  /*9bf0*/  FMUL R141, R141, R36 ;  /* 0x000000248d8d7220 */ /* 0x000fe20000400000 */
[----:B------:R-:W-:Y:S01]  /*9c00*/  FFMA R0, R3, R0, R0 ;  /* 0x0000000003007223 */ /* 0x000fe20000000000 */
[----:B------:R-:W-:Y:S01]  /*9c10*/  FMUL R38, R57, R38 ;  /* 0x0000002639267220 */ /* 0x000fe20000400000 */
[----:B------:R-:W-:Y:S01]  /*9c20*/  FADD R57, R54, 1 ;  /* 0x3f80000036397421 */ /* 0x000fe20000000000 */
[----:B------:R-:W-:Y:S01]  /*9c30*/  FMUL R36, R14, 0.5 ;  /* 0x3f0000000e247820 */ /* 0x000fe20000400000 */
[----:B------:R-:W2:Y:S01]  /*9c40*/  @P0 MUFU.EX2 R46, R0 ;  /* 0x00000000002e0308 */ /* 0x000ea20000000800 */
[----:B------:R-:W-:Y:S01]  /*9c50*/  FMUL R3, R6, R6 ;  /* 0x0000000606037220 */ /* 0x000fe20000400000 */
[----:B------:R-:W-:Y:S01]  /*9c60*/  F2FP.BF16.F32.PACK_AB R139, R59, R38 ;  /* 0x000000263b8b723e */ /* 0x000fe200000010ff */
[----:B------:R-:W-:Y:S01]  /*9c70*/  FMUL R40, R57, R40 ;  /* 0x0000002839287220 */ /* 0x000fe20000400000 */
[----:B------:R-:W-:Y:S01]  /*9c80*/  FMUL R38, R12, 0.5 ;  /* 0x3f0000000c267820 */ /* 0x000fe20000400000 */
[----:B------:R-:W-:Y:S01]  /*9c90*/  FADD R59, R58, 1 ;  /* 0x3f8000003a3b7421 */ /* 0x000fe20000000000 */
[----:B------:R-:W-:Y:S01]  /*9ca0*/  FADD R57, R60, 1 ;  /* 0x3f8000003c397421 */ /* 0x000fe20000000000 */
[----:B------:R1:W-:Y:S01]  /*9cb0*/  STS.128 [R128+UR8], R136 ;  /* 0x0000008880007988 */ /* 0x0003e20008000c08 */
[----:B------:R-:W-:Y:S01]  /*9cc0*/  F2FP.BF16.F32.PACK_AB R141, R141, R40 ;  /* 0x000000288d8d723e */ /* 0x000fe200000010ff */
[----:B------:R-:W-:Y:S01]  /*9cd0*/  FMUL R38, R59, R38 ;  /* 0x000000263b267220 */ /* 0x000fe20000400000 */
[----:B------:R-:W-:Y:S01]  /*9ce0*/  FMUL R57, R57, R42 ;  /* 0x0000002a39397220 */ /* 0x000fe20000400000 */
[----:B------:R-:W-:Y:S01]  /*9cf0*/  FMUL R42, R19, 0.5 ;  /* 0x3f000000132a7820 */ /* 0x000fe20000400000 */
[----:B------:R-:W-:Y:S01]  /*9d00*/  FADD R59, R64, 1 ;  /* 0x3f800000403b7421 */ /* 0x000fe20000000000 */
[----:B------:R-:W-:Y:S02]  /*9d10*/  FMUL R40, R27, 0.5 ;  /* 0x3f0000001b287820 */ /* 0x000fe40000400000 */
[----:B------:R-:W-:Y:S01]  /*9d20*/  F2FP.BF16.F32.PACK_AB R142, R57, R38 ;  /* 0x00000026398e723e */ /* 0x000fe200000010ff */
[----:B------:R-:W-:Y:S01]  /*9d30*/  FMUL R59, R59, R42 ;  /* 0x0000002a3b3b7220 */ /* 0x000fe20000400000 */
[----:B--2---:R-:W-:Y:S01]  /*9d40*/  @P0 FADD R46, -R46, 1 ;  /* 0x3f8000002e2e0421 */ /* 0x004fe20000000100 */
[----:B------:R-:W-:Y:S01]  /*9d50*/  FMUL R38, R23, 0.5 ;  /* 0x3f00000017267820 */ /* 0x000fe20000400000 */
[----:B------:R-:W-:Y:S03]  /*9d60*/  FMUL R42, R24, 0.5 ;  /* 0x3f000000182a7820 */ /* 0x000fe60000400000 */
[----:B------:R-:W-:Y:S02]  /*9d70*/  @P0 LOP3.LUT R0, R46, 0x80000000, R37, 0xb8, !PT ;  /* 0x800000002e000812 */ /* 0x000fe400078eb825 */
[----:B------:R-:W-:Y:S04]  /*9d80*/  FSETP.GE.AND P0, PT, |R6|, 1.0029599666595458984, PT ;  /* 0x3f8060fe0600780b */ /* 0x000fe80003f06200 */
[----:B------:R-:W-:Y:S02]  /*9d90*/  FSEL R37, R63, 8.4834944573231041431e-05, P0 ;  /* 0x38b1e96a3f257808 */ /* 0x000fe40000000000 */
[----:B------:R-:W-:Y:S01]  /*9da0*/  FSEL R2, -R55, -0.00082130916416645050049, P0 ;  /* 0xba574d2037027808 */ /* 0x000fe20000000100 */
[----:B------:R-:W-:Y:S01]  /*9db0*/  FADD R55, R62, 1 ;  /* 0x3f8000003e377421 */ /* 0x000fe20000000000 */
[----:B------:R-:W-:Y:S02]  /*9dc0*/  FSEL R7, |R6|, R3, P0 ;  /* 0x0000000306077208 */ /* 0x000fe40000000200 */
[----:B------:R-:W-:Y:S01]  /*9dd0*/  FSEL R3, R45, 0.0052134888246655464172, P0 ;  /* 0x3baad5ea2d037808 */ /* 0x000fe20000000000 */
[----:B------:R-:W-:Y:S01]  /*9de0*/  FMUL R36, R55, R36 ;  /* 0x0000002437247220 */ /* 0x000fe20000400000 */
[----:B------:R-:W-:Y:S01]  /*9df0*/  FADD R45, R68, 1 ;  /* 0x3f800000442d7421 */ /* 0x000fe20000000000 */
[----:B------:R-:W-:Y:S01]  /*9e00*/  FFMA R2, R37, R7, R2 ;  /* 0x0000000725027223 */ /* 0x000fe20000000002 */
[----:B------:R-:W-:Y:S01]  /*9e10*/  FSEL R4, -R53, -0.026868773624300956726, P0 ;  /* 0xbcdc1be735047808 */ /* 0x000fe20000000100 */
[----:B------:R-:W-:Y:S01]  /*9e20*/  FMUL R37, R16, 0.5 ;  /* 0x3f00000010257820 */ /* 0x000fe20000400000 */
[----:B------:R-:W-:Y:S01]  /*9e30*/  F2FP.BF16.F32.PACK_AB R143, R59, R36 ;  /* 0x000000243b8f723e */ /* 0x000fe200000010ff */
[----:B------:R-:W-:Y:S01]  /*9e40*/  FMUL R44, R45, R44 ;  /* 0x0000002c2d2c7220 */ /* 0x000fe20000400000 */
[----:B------:R-:W-:Y:S01]  /*9e50*/  FMUL R36, R18, 0.5 ;  /* 0x3f00000012247820 */ /* 0x000fe20000400000 */
[----:B------:R-:W-:Y:S01]  /*9e60*/  FMUL R37, R66, R37 ;  /* 0x0000002542257220 */ /* 0x000fe20000400000 */
[----:B------:R-:W-:Y:S01]  /*9e70*/  FADD R45, R72, 1 ;  /* 0x3f800000482d7421 */ /* 0x000fe20000000000 */
[----:B------:R-:W-:Y:S01]  /*9e80*/  FADD R53, R90, 1 ;  /* 0x3f8000005a357421 */ /* 0x000fe20000000000 */
[----:B------:R-:W-:Y:S01]  /*9e90*/  FSEL R5, R47, 0.12837915122509002686, P0 ;  /* 0x3e0375d32f057808 */ /* 0x000fe20000000000 */
[----:B------:R-:W-:Y:S01]  /*9ea0*/  FADD R47, R74, 1 ;  /* 0x3f8000004a2f7421 */ /* 0x000fe20000000000 */
[----:B------:R-:W-:Y:S01]  /*9eb0*/  F2FP.BF16.F32.PACK_AB R44, R44, R37 ;  /* 0x000000252c2c723e */ /* 0x000fe200000010ff */
[----:B------:R-:W-:Y:S01]  /*9ec0*/  FMUL R45, R45, R38 ;  /* 0x000000262d2d7220 */ /* 0x000fe20000400000 */
[----:B------:R-:W-:Y:S01]  /*9ed0*/  FMUL R38, R20, 0.5 ;  /* 0x3f00000014267820 */ /* 0x000fe20000400000 */
[----:B------:R-:W-:Y:S01]  /*9ee0*/  FMUL R37, R22, 0.5 ;  /* 0x3f00000016257820 */ /* 0x000fe20000400000 */
[-C--:B------:R-:W-:Y:S01]  /*9ef0*/  FFMA R3, R2, R7.reuse, R3 ;  /* 0x0000000702037223 */ /* 0x080fe20000000003 */
[----:B------:R-:W-:Y:S01]  /*9f00*/  FSEL R2, R49, -0.37612664699554443359, P0 ;  /* 0xbec093ac31027808 */ /* 0x000fe20000000000 */
[----:B------:R-:W-:Y:S01]  /*9f10*/  FMUL R38, R47, R38 ;  /* 0x000000262f267220 */ /* 0x000fe20000400000 */
[----:B------:R-:W-:Y:S01]  /*9f20*/  FADD R47, R76, 1 ;  /* 0x3f8000004c2f7421 */ /* 0x000fe20000000000 */
[----:B------:R-:W-:Y:S01]  /*9f30*/  FFMA R4, R3, R7, R4 ;  /* 0x0000000703047223 */ /* 0x000fe20000000004 */
[----:B------:R-:W-:Y:S01]  /*9f40*/  FSEL R3, R51, 0.11284004896879196167, P0 ;  /* 0x3de718af33037808 */ /* 0x000fe20000000000 */
[----:B------:R-:W-:Y:S01]  /*9f50*/  FADD R51, R70, 1 ;  /* 0x3f80000046337421 */ /* 0x000fe20000000000 */
[----:B------:R-:W-:Y:S01]  /*9f60*/  FADD R49, R80, 1 ;  /* 0x3f80000050317421 */ /* 0x000fe20000000000 */
[----:B------:R-:W-:Y:S02]  /*9f70*/  FMUL R37, R78, R37 ;  /* 0x000000254e257220 */ /* 0x000fe40000400000 */
[-C--:B------:R-:W-:Y:S01]  /*9f80*/  FFMA R3, R4, R7.reuse, R3 ;  /* 0x0000000704037223 */ /* 0x080fe20000000003 */
[----:B------:R-:W-:Y:S01]  /*9f90*/  FMUL R36, R51, R36 ;  /* 0x0000002433247220 */ /* 0x000fe20000400000 */
[----:B------:R-:W-:Y:S01]  /*9fa0*/  FSEL R4, -R7, R6, P0 ;  /* 0x0000000607047208 */ /* 0x000fe20000000100 */
[----:B------:R-:W-:Y:S01]  /*9fb0*/  FMUL R40, R49, R40 ;  /* 0x0000002831287220 */ /* 0x000fe20000400000 */
[-C--:B------:R-:W-:Y:S01]  /*9fc0*/  FFMA R2, R3, R7.reuse, R2 ;  /* 0x0000000703027223 */ /* 0x080fe20000000002 */
[----:B------:R-:W-:Y:S01]  /*9fd0*/  FADD R49, R82, 1 ;  /* 0x3f80000052317421 */ /* 0x000fe20000000000 */
[----:B------:R-:W-:Y:S01]  /*9fe0*/  F2FP.BF16.F32.PACK_AB R45, R45, R36 ;  /* 0x000000242d2d723e */ /* 0x000fe200000010ff */
[----:B------:R-:W-:Y:S01]  /*9ff0*/  FMUL R36, R21, 0.5 ;  /* 0x3f00000015247820 */ /* 0x000fe20000400000 */
[----:B------:R-:W-:Y:S01]  /*a000*/  FFMA R5, R2, R7, R5 ;  /* 0x0000000702057223 */ /* 0x000fe20000000005 */
[----:B------:R-:W-:Y:S01]  /*a010*/  FMUL R42, R49, R42 ;  /* 0x0000002a312a7220 */ /* 0x000fe20000400000 */
[----:B------:R-:W-:Y:S01]  /*a020*/  FADD R49, R88, 1 ;  /* 0x3f80000058317421 */ /* 0x000fe20000000000 */
[----:B------:R-:W-:Y:S01]  /*a030*/  FMUL R47, R47, R36 ;  /* 0x000000242f2f7220 */ /* 0x000fe20000400000 */
[----:B------:R-:W-:Y:S01]  /*a040*/  FFMA R4, R5, R4, R4 ;  /* 0x0000000405047223 */ /* 0x000fe20000000004 */
[----:B------:R-:W-:Y:S03]  /*a050*/  FADD R51, R84, 1 ;  /* 0x3f80000054337421 */ /* 0x000fe60000000000 */
[----:B------:R-:W2:Y:S01]  /*a060*/  @P0 MUFU.EX2 R36, R4 ;  /* 0x0000000400240308 */ /* 0x000ea20000000800 */
[----:B------:R-:W-:Y:S01]  /*a070*/  F2FP.BF16.F32.PACK_AB R46, R47, R38 ;  /* 0x000000262f2e723e */ /* 0x000fe200000010ff */
[----:B------:R-:W-:Y:S01]  /*a080*/  FMUL R38, R31, 0.5 ;  /* 0x3f0000001f267820 */ /* 0x000fe20000400000 */
[----:B------:R-:W-:Y:S01]  /*a090*/  F2FP.BF16.F32.PACK_AB R47, R40, R37 ;  /* 0x00000025282f723e */ /* 0x000fe200000010ff */
[----:B------:R-:W-:Y:S01]  /*a0a0*/  FMUL R37, R26, 0.5 ;  /* 0x3f0000001a257820 */ /* 0x000fe20000400000 */
[----:B------:R-:W-:Y:S01]  /*a0b0*/  FMUL R51, R51, R48 ;  /* 0x0000003033337220 */ /* 0x000fe20000400000 */
[----:B------:R-:W-:Y:S01]  /*a0c0*/  FMUL R38, R49, R38 ;  /* 0x0000002631267220 */ /* 0x000fe20000400000 */
[----:B------:R-:W-:Y:S01]  /*a0d0*/  FADD R49, R92, 1 ;  /* 0x3f8000005c317421 */ /* 0x000fe20000000000 */
[----:B------:R-:W-:Y:S01]  /*a0e0*/  FMUL R37, R86, R37 ;  /* 0x0000002556257220 */ /* 0x000fe20000400000 */
[----:B------:R-:W-:Y:S01]  /*a0f0*/  FMUL R40, R28, 0.5 ;  /* 0x3f0000001c287820 */ /* 0x000fe20000400000 */
[----:B------:R-:W-:Y:S01]  /*a100*/  F2FP.BF16.F32.PACK_AB R48, R51, R42 ;  /* 0x0000002a3330723e */ /* 0x000fe200000010ff */
[----:B------:R-:W-:Y:S01]  /*a110*/  FMUL R42, R30, 0.5 ;  /* 0x3f0000001e2a7820 */ /* 0x000fe20000400000 */
[----:B------:R-:W-:Y:S01]  /*a120*/  FADD R51, R0, 1 ;  /* 0x3f80000000337421 */ /* 0x000fe20000000000 */
[----:B------:R-:W-:Y:S03]  /*a130*/  FMUL R40, R53, R40 ;  /* 0x0000002835287220 */ /* 0x000fe60000400000 */
[----:B------:R-:W-:Y:S01]  /*a140*/  FMUL R51, R51, R42 ;  /* 0x0000002a33337220 */ /* 0x000fe20000400000 */
[----:B--2---:R-:W-:Y:S01]  /*a150*/  @P0 FADD R55, -R36, 1 ;  /* 0x3f80000024370421 */ /* 0x004fe20000000100 */
[----:B------:R-:W-:Y:S04]  /*a160*/  FMUL R36, R29, 0.5 ;  /* 0x3f0000001d247820 */ /* 0x000fe80000400000 */
[----:B------:R-:W-:Y:S01]  /*a170*/  @P0 LOP3.LUT R4, R55, 0x80000000, R6, 0xb8, !PT ;  /* 0x8000000037040812 */ /* 0x000fe200078eb806 */
[----:B------:R-:W-:Y:S01]  /*a180*/  FMUL R55, R49, R36 ;  /* 0x0000002431377220 */ /* 0x000fe20000400000 */
[----:B------:R-:W-:Y:S02]  /*a190*/  IADD3 R36, PT, PT, R128, UR8, RZ ;  /* 0x0000000880247c10 */ /* 0x000fe4000fffe0ff */
[----:B------:R-:W-:Y:S01]  /*a1a0*/  F2FP.BF16.F32.PACK_AB R49, R38, R37 ;  /* 0x000000252631723e */ /* 0x000fe200000010ff */
[----:B------:R-:W-:Y:S02]  /*a1b0*/  FADD R53, R4, 1 ;  /* 0x3f80000004357421 */ /* 0x000fe40000000000 */
[--C-:B------:R-:W-:Y:S02]  /*a1c0*/  IMAD R38, R123, -0x10, R36.reuse ;  /* 0xfffffff07b267824 */ /* 0x100fe400078e0224 */
[----:B------:R-:W-:Y:S02]  /*a1d0*/  IMAD R36, R121, -0x10, R36 ;  /* 0xfffffff079247824 */ /* 0x000fe400078e0224 */
[----:B------:R-:W-:Y:S01]  /*a1e0*/  FMUL R42, R53, R50 ;  /* 0x00000032352a7220 */ /* 0x000fe20000400000 */
[----:B------:R-:W-:Y:S01]  /*a1f0*/  F2FP.BF16.F32.PACK_AB R50, R55, R40 ;  /* 0x000000283732723e */ /* 0x000fe200000010ff */
[----:B------:R1:W-:Y:S01]  /*a200*/  STS.128 [R38+0x10], R140 ;  /* 0x0000108c26007388 */ /* 0x0003e20000000c00 */
[----:B------:R-:W-:Y:S02]  /*a210*/  LEA R37, R103, R38, 0x4 ;  /* 0x0000002667257211 */ /* 0x000fe400078e20ff */
[----:B------:R-:W-:Y:S02]  /*a220*/  F2FP.BF16.F32.PACK_AB R51, R42, R51 ;  /* 0x000000332a33723e */ /* 0x000fe400000010ff */
[----:B------:R-:W-:Y:S03]  /*a230*/  @P6 IADD3 R40, PT, PT, R41, 0x1, RZ ;  /* 0x0000000129286810 */ /* 0x000fe60007ffe0ff */
[----:B------:R1:W-:Y:S01]  /*a240*/  STS.128 [R36+0x20], R44 ;  /* 0x0000202c24007388 */ /* 0x0003e20000000c00 */
[C---:B------:R-:W-:Y:S04]  /*a250*/  @P6 ISETP.NE.AND P0, PT, R40.reuse, 0x4, PT ;  /* 0x000000042800680c */ /* 0x040fe80003f05270 */
[----:B------:R-:W-:Y:S02]  /*a260*/  @P6 SEL R41, R40, RZ, P0 ;  /* 0x000000ff28296207 */ /* 0x000fe40000000000 */
[----:B------:R-:W-:Y:S01]  /*a270*/  @P6 SEL R40, RZ, 0x1, P0 ;  /* 0x00000001ff286807 */ /* 0x000fe20000000000 */
[----:B------:R1:W-:Y:S03]  /*a280*/  STS.128 [R37+0x10], R48 ;  /* 0x0000103025007388 */ /* 0x0003e60000000c00 */
[----:B------:R-:W-:Y:S01]  /*a290*/  @P6 LOP3.LUT R101, R101, R40, RZ, 0x3c, !PT ;  /* 0x0000002865656212 */ /* 0x000fe200078e3cff */
[----:B------:R-:W-:Y:S01]  /*a2a0*/  @!PT LDS RZ, [RZ] ;  /* 0x00000000fffff984 */ /* 0x000fe20000000800 */
[----:B------:R-:W-:Y:S01]  /*a2b0*/  @!PT LDS RZ, [RZ] ;  /* 0x00000000fffff984 */ /* 0x000fe20000000800 */
[----:B------:R-:W-:Y:S01]  /*a2c0*/  @!PT LDS RZ, [RZ] ;  /* 0x00000000fffff984 */ /* 0x000fe20000000800 */
[----:B------:R-:W-:Y:S01]  /*a2d0*/  @!PT LDS RZ, [RZ] ;  /* 0x00000000fffff984 */ /* 0x000fe20000000800 */
[----:B------:R2:W-:Y:S06]  /*a2e0*/  MEMBAR.ALL.CTA ;  /* 0x0000000000007992 */ /* 0x0005ec0000008000 */
[----:B--2---:R-:W2:Y:S02]  /*a2f0*/  FENCE.VIEW.ASYNC.S ;  /* 0x00000000000073c6 */ /* 0x004ea40000000000 */
[----:B--2---:R-:W-:Y:S06]  /*a300*/  BAR.SYNC.DEFER_BLOCKING 0x1, 0x80 ;  /* 0x0042000000007b1d */ /* 0x004fec0000010000 */
[----:B------:R-:W-:Y:S05]  /*a310*/  @P2 BRA `(.L_x_125) ;  /* 0x00000000003c2947 */ /* 0x000fea0003800000 */
[----:B------:R-:W-:Y:S01]  /*a320*/  UIADD3 UR10, UP0, UPT, UR44, 0x680, URZ ;  /* 0x000006802c0a7890 */ /* 0x000fe2000ff1e0ff */
[----:B------:R-:W-:Y:S01]  /*a330*/  R2UR UR4, R122 ;  /* 0x000000007a0472ca */ /* 0x000fe200000e0000 */
[----:B------:R-:W-:Y:S01]  /*a340*/  IMAD.IADD R96, R79, 0x1, R96 ;  /* 0x000000014f607824 */ /* 0x000fe200078e0260 */
[----:B------:R-:W-:Y:S01]  /*a350*/  R2UR UR6, R77 ;  /* 0x000000004d0672ca */ /* 0x000fe200000e0000 */
[----:B------:R-:W-:Y:S01]  /*a360*/  UIADD3.X UR11, UPT, UPT, URZ, UR45, URZ, UP0, !UPT ;  /* 0x0000002dff0b7290 */ /* 0x000fe200087fe4ff */
[----:B------:R-:W-:Y:S09]  /*a370*/  PLOP3.LUT P0, PT, PT, PT, PT, 0x80, 0x8 ;  /* 0x000000000008781c */ /* 0x000ff20003f0f070 */
[----:B------:R-:W-:Y:S11]  /*a380*/  UIADD3 UR4, UPT, UPT, UR4, 0x200, UR8 ;  /* 0x0000020004047890 */ /* 0x000ff6000fffe008 */
[----:B------:R-:W-:Y:S01]  /*a390*/  @!UPT UIADD3 URZ, UPT, UPT, URZ, URZ, URZ ;  /* 0x000000fffffff290 */ /* 0x000fe2000fffe0ff */
.L_x_126:
[----:B------:R-:W-:Y:S02]  /*a3a0*/  PLOP3.LUT P1, PT, P1, P0, PT, 0xf2, 0x2f ;  /* 0x00000000002f781c */ /* 0x000fe40000f21e72 */
[----:B------:R-:W-:Y:S01]  /*a3b0*/  @P0 R2UR P1, UR5, R96 ;  /* 0x00000000600502ca */ /* 0x000fe20000020000 */
[----:B------:R-:W-:Y:S07]  /*a3c0*/  UMOV UR7, UR36 ;  /* 0x0000002400077c82 */ /* 0x000fee0008000000 */
[----:B------:R-:W-:Y:S05]  /*a3d0*/  @P0 PLOP3.LUT P0, PT, P1, PT, PT, 0x80, 0x8 ;  /* 0x000000000008081c */ /* 0x000fea0000f0f070 */
[----:B------:R2:W-:Y:S08]  /*a3e0*/  UTMASTG.3D [UR4], [UR10] ;  /* 0x000000040a0073b5 */ /* 0x0005f00008010000 */
[----:B--2---:R-:W-:Y:S05]  /*a3f0*/  @P0 BRA.U.ANY `(.L_x_126) ;  /* 0xfffffffd00e80947 */ /* 0x004fea000393ffff */
[----:B------:R0:W-:Y:S02]  /*a400*/  UTMACMDFLUSH ;  /* 0x00000000000079b7 */ /* 0x0001e40000000000 */
.L_x_125:
[----:B------:R-:W-:Y:S05]  /*a410*/  BSYNC.RECONVERGENT B0 ;  /* 0x0000000000007941 */ /* 0x000fea0003800200 */
.L_x_124:
[----:B------:R-:W-:Y:S01]  /*a420*/  UIADD3 UR40, UPT, UPT, UR40, 0x1, URZ ;  /* 0x0000000128287890 */ /* 0x000fe2000fffe0ff */
[----:B------:R-:W-:Y:S03]  /*a430*/  BSSY.RECONVERGENT B0, `(.L_x_127) ;  /* 0x0000007000007945 */ /* 0x000fe60003800200 */
[----:B------:R-:W-:Y:S04]  /*a440*/  UISETP.NE.AND UP0, UPT, UR40, 0x3, UPT ;  /* 0x000000032800788c */ /* 0x000fe8000bf05270 */
[----:B------:R-:W-:Y:S02]  /*a450*/  USEL UR4, URZ, 0x1, UP0 ;  /* 0x00000001ff047887 */ /* 0x000fe40008000000 */
[----:B------:R-:W-:Y:S02]  /*a460*/  USEL UR40, UR40, URZ, UP0 ;  /* 0x000000ff28287287 */ /* 0x000fe40008000000 */
[----:B------:R-:W-:Y:S01]  /*a470*/  ULOP3.LUT UR41, UR41, UR4, URZ, 0x3c, !UPT ;  /* 0x0000000429297292 */ /* 0x000fe2000f8e3cff */
[----:B------:R-:W-:Y:S11]  /*a480*/  @P2 BRA `(.L_x_128) ;  /* 0x0000000000042947 */ /* 0x000ff60003800000 */
[----:B------:R-:W-:Y:S04]  /*a490*/  DEPBAR.LE SB0, 0x1 ;  /* 0x000080400000791a */ /* 0x000fe80000000000 */
.L_x_128:
[----:B------:R-:W-:Y:S05]  /*a4a0*/  BSYNC.RECONVERGENT B0 ;  /* 0x0000000000007941 */ /* 0x000fea0003800200 */
.L_x_127:
[----:B------:R-:W-:Y:S01]  /*a4b0*/  BAR.SYNC.DEFER_BLOCKING 0x1, 0x80 ;  /* 0x0042000000007b1d */ /* 0x000fe20000010000 */
[----:B------:R-:W-:Y:S01]  /*a4c0*/  ISETP.NE.AND P3, PT, R134, RZ, PT ;  /* 0x000000ff8600720c */ /* 0x000fe20003f65270 */
[----:B------:R-:W-:Y:S05]  /*a4d0*/  VIADD R87, R87, 0x1 ;  /* 0x0000000157577836 */ /* 0x000fea0000000000 */
[----:B------:R-:W-:Y:S01]  /*a4e0*/  ISETP.GE.U32.AND P0, PT, R87, 0x2, PT ;  /* 0x000000025700780c */ /* 0x000fe20003f06070 */
[----:B------:R-:W-:Y:S11]  /*a4f0*/  BSSY.RECONVERGENT B0, `(.L_x_129) ;  /* 0x000000a000007945 */ /* 0x000ff60003800200 */
[----:B------:R-:W-:Y:S01]  /*a500*/  @!UPT UIADD3 URZ, UPT, UPT, URZ, URZ, URZ ;  /* 0x000000fffffff290 */ /* 0x000fe2000fffe0ff */
[----:B------:R-:W-:Y:S05]  /*a510*/  @!P0 BRA `(.L_x_130) ;  /* 0x00000000001c8947 */ /* 0x000fea0003800000 */
[C---:B------:R-:W-:Y:S02]  /*a520*/  @!P3 IMAD R0, R97.reuse, 0x8, R122 ;  /* 0x000000086100b824 */ /* 0x040fe400078e027a */
[----:B------:R-:W-:Y:S02]  /*a530*/  VIADD R97, R97, 0x1 ;  /* 0x0000000161617836 */ /* 0x000fe40000000000 */
[----:B------:R-:W-:Y:S03]  /*a540*/  @!P3 VIADD R0, R0, 0xb8 ;  /* 0x000000b80000b836 */ /* 0x000fe60000000000 */
[----:B------:R-:W-:Y:S02]  /*a550*/  ISETP.NE.AND P0, PT, R97, 0x3, PT ;  /* 0x000000036100780c */ /* 0x000fe40003f05270 */
[----:B------:R-:W-:Y:S02]  /*a560*/  @!P3 PRMT R0, R73, 0x654, R0 ;  /* 0x000006544900b816 */ /* 0x000fe40000000000 */
[----:B------:R-:W-:Y:S02]  /*a570*/  SEL R97, R97, RZ, P0 ;  /* 0x000000ff61617207 */ /* 0x000fe40000000000 */
[----:B------:R2:W-:Y:S07]  /*a580*/  @!P3 SYNCS.ARRIVE.TRANS64.RED.A1T0 RZ, [R0+URZ], RZ ;  /* 0x000000ff00ffb9a7 */ /* 0x0005ee00081004ff */
.L_x_130:
[----:B------:R-:W-:Y:S05]  /*a590*/  BSYNC.RECONVERGENT B0 ;  /* 0x0000000000007941 */ /* 0x000fea0003800200 */
.L_x_129:
[----:B------:R-:W-:Y:S01]  /*a5a0*/  ISETP.NE.AND P0, PT, R132, RZ, PT ;  /* 0x000000ff8400720c */ /* 0x000fe20003f05270 */
[----:B------:R-:W-:Y:S01]  /*a5b0*/  IMAD.MOV.U32 R96, RZ, RZ, 0x20 ;  /* 0x00000020ff607424 */ /* 0x000fe200078e00ff */
[----:B------:R-:W-:Y:S02]  /*a5c0*/  ISETP.NE.AND P2, PT, R131, RZ, PT ;  /* 0x000000ff8300720c */ /* 0x000fe40003f45270 */
[----:B------:R-:W-:Y:S02]  /*a5d0*/  PLOP3.LUT P1, PT, P3, P0, PT, 0xf8, 0x8f ;  /* 0x00000000008f781c */ /* 0x000fe40001f21f70 */
[----:B------:R-:W-:Y:S11]  /*a5e0*/  SEL R89, R89, 0x1, P3 ;  /* 0x0000000159597807 */ /* 0x000ff60001800000 */
[----:B------:R-:W3:Y:S01]  /*a5f0*/  @!P1 S2R R73, SR_CgaCtaId ;  /* 0x0000000000499919 */ /* 0x000ee20000008800 */
[----:B------:R-:W-:Y:S02]  /*a600*/  @!P1 MOV R2, 0x400 ;  /* 0x0000040000029802 */ /* 0x000fe40000000f00 */
[----:B--2---:R-:W-:Y:S02]  /*a610*/  @!P1 SHF.L.U32 R0, R91, 0x1f, RZ ;  /* 0x0000001f5b009819 */ /* 0x004fe400000006ff */
[----:B---3--:R-:W-:Y:S05]  /*a620*/  @!P1 LEA R122, R73, R2, 0x18 ;  /* 0x00000002497a9211 */ /* 0x008fea00078ec0ff */
[----:B------:R-:W-:Y:S04]  /*a630*/  @!P1 IMAD R3, R85, 0x8, R122 ;  /* 0x0000000855039824 */ /* 0x000fe800078e027a */
[----:B------:R-:W2:Y:S02]  /*a640*/  @!P1 SYNCS.PHASECHK.TRANS64.TRYWAIT P0, [R3+URZ+0xa0], R0 ;  /* 0x0000a000030095a7 */ /* 0x000ea400080011ff */
[----:B--2---:R-:W-:Y:S02]  /*a650*/  @!P1 SEL R89, RZ, 0x1, !P0 ;  /* 0x00000001ff599807 */ /* 0x004fe40004000000 */
[----:B------:R-:W-:Y:S02]  /*a660*/  PLOP3.LUT P1, PT, PT, PT, PT, 0x80, 0x8 ;  /* 0x000000000008781c */ /* 0x000fe40003f2f070 */
[----:B------:R-:W-:Y:S02]  /*a670*/  PLOP3.LUT P0, PT, PT, PT, PT, 0x8, 0x80 ;  /* 0x000000000080781c */ /* 0x000fe40003f0e170 */
[----:B------:R-:W-:Y:S01]  /*a680*/  P2R R132, PR, RZ, 0x2 ;  /* 0x00000002ff847803 */ /* 0x000fe20000000000 */
[----:B------:R-:W-:Y:S10]  /*a690*/  @P2 BRA `(.L_x_131) ;  /* 0xffffffbc00342947 */ /* 0x000ff4000383ffff */
[----:B------:R-:W-:Y:S01]  /*a6a0*/  ISETP.NE.AND P2, PT, R130, RZ, PT ;  /* 0x000000ff8200720c */ /* 0x000fe20003f45270 */
[----:B------:R-:W-:Y:S01]  /*a6b0*/  UIADD3 UR37, UPT, UPT, UR37, 0x2, URZ ;  /* 0x0000000225257890 */ /* 0x000fe2000fffe0ff */
[----:B------:R-:W-:Y:S01]  /*a6c0*/  ISETP.NE.AND P0, PT, R81, 0x2, PT ;  /* 0x000000025100780c */ /* 0x000fe20003f05270 */
[----:B------:R-:W-:Y:S02]  /*a6d0*/  IMAD.IADD R18, R126, 0x1, R67 ;  /* 0x000000017e127824 */ /* 0x000fe400078e0243 */
[----:B------:R-:W-:Y:S01]  /*a6e0*/  IMAD.IADD R19, R93, 0x1, R120 ;  /* 0x000000015d137824 */ /* 0x000fe200078e0278 */
[----:B------:R-:W-:Y:S02]  /*a6f0*/  SEL R0, RZ, 0x1, P0 ;  /* 0x00000001ff007807 */ /* 0x000fe40000000000 */
[----:B------:R-:W-:Y:S02]  /*a700*/  SEL R81, R81, RZ, P0 ;  /* 0x000000ff51517207 */ /* 0x000fe40000000000 */
[----:B------:R-:W-:-:S03]  /*a710*/  LOP3.LUT R99, R99, R0, RZ, 0x3c, !PT ;  /* 0x0000000063637212 */ /* 0x000fc600078e3cff */
[----:B------:R-:W-:Y:S01]  /*a720*/  @P2 R2UR UR36, R95 ;  /* 0x000000005f2422ca */ /* 0x000fe200000e0000 */
[----:B------:R-:W-:-:S14]  /*a730*/  @P2 BRA `(.L_x_132) ;  /* 0xffffffac00ac2947 */ /* 0x000fdc000383ffff */
[----:B------:R-:W-:-:S09]  /*a740*/  UISETP.NE.AND UP0, UPT, UR43, URZ, UPT ;  /* 0x000000ff2b00728c */ /* 0x000fd2000bf05270 */
[----:B------:R-:W-:Y:S05]  /*a750*/  BRA.U !UP0, `(.L_x_133) ;  /* 0x0000000108487547 */ /* 0x000fea000b800000 */
[----:B------:R-:W2:Y:S02]  /*a760*/  LDCU.64 UR4, c[0x0][0x890] ;  /* 0x00011200ff0477ac */ /* 0x000ea40008000a00 */
[----:B--2---:R-:W-:-:S04]  /*a770*/  UISETP.NE.U32.AND UP0, UPT, UR4, URZ, UPT ;  /* 0x000000ff0400728c */ /* 0x004fc8000bf05070 */
[----:B------:R-:W-:-:S09]  /*a780*/  UISETP.NE.AND.EX UP0, UPT, UR5, URZ, UPT, UP0 ;  /* 0x000000ff0500728c */ /* 0x000fd2000bf05300 */
[----:B------:R-:W-:Y:S05]  /*a790*/  BRA.U UP0, `(.L_x_134) ;  /* 0x00000001000c7547 */ /* 0x000fea000b800000 */
[----:B------:R-:W-:-:S13]  /*a7a0*/  FSETP.NEU.AND P0, PT, R61, RZ, PT ;  /* 0x000000ff3d00720b */ /* 0x000fda0003f0d000 */
[----:B------:R-:W-:Y:S05]  /*a7b0*/  @!P0 EXIT ;  /* 0x000000000000894d */ /* 0x000fea0003800000 */
[----:B------:R-:W-:Y:S05]  /*a7c0*/  BRA `(.L_x_133) ;  /* 0x00000000002c7947 */ /* 0x000fea0003800000 */
.L_x_134:
[----:B------:R-:W-:Y:S01]  /*a7d0*/  ISETP.NE.AND P0, PT, R75, RZ, PT ;  /* 0x000000ff4b00720c */ /* 0x000fe20003f05270 */
[----:B------:R-:W-:-:S12]  /*a7e0*/  BSSY.RECONVERGENT B0, `(.L_x_133) ;  /* 0x0000009000007945 */ /* 0x000fd80003800200 */
[----:B------:R-:W-:Y:S05]  /*a7f0*/  @P0 BRA `(.L_x_135) ;  /* 0x0000000000140947 */ /* 0x000fea0003800000 */
[----:B------:R-:W2:Y:S02]  /*a800*/  LDCU.64 UR4, c[0x0][0x888] ;  /* 0x00011100ff0477ac */ /* 0x000ea40008000a00 */
[----:B--2---:R-:W-:-:S04]  /*a810*/  ISETP.NE.U32.AND P0, PT, RZ, UR4, PT ;  /* 0x00000004ff007c0c */ /* 0x004fc8000bf05070 */
[----:B------:R-:W-:-:S13]  /*a820*/  ISETP.NE.AND.EX P0, PT, RZ, UR5, PT, P0 ;  /* 0x00000005ff007c0c */ /* 0x000fda000bf05300 */
[----:B------:R-:W-:Y:S05]  /*a830*/  @!P0 EXIT ;  /* 0x000000000000894d */ /* 0x000fea0003800000 */
[----:B------:R-:W-:Y:S05]  /*a840*/  BRA `(.L_x_136) ;  /* 0x0000000000087947 */ /* 0x000fea0003800000 */
.L_x_135:
[----:B------:R-:W-:-:S13]  /*a850*/  FSETP.NEU.AND P0, PT, R61, RZ, PT ;  /* 0x000000ff3d00720b */ /* 0x000fda0003f0d000 */
[----:B------:R-:W-:Y:S05]  /*a860*/  @!P0 EXIT ;  /* 0x000000000000894d */ /* 0x000fea0003800000 */
.L_x_136:
[----:B------:R-:W-:Y:S05]  /*a870*/  BSYNC.RECONVERGENT B0 ;  /* 0x0000000000007941 */ /* 0x000fea0003800200 */
.L_x_133:
[----:B------:R-:W-:Y:S01]  /*a880*/  IMAD R0, R97, 0x8, R122 ;  /* 0x0000000861007824 */ /* 0x000fe200078e027a */
[----:B------:R-:W-:-:S04]  /*a890*/  DEPBAR.LE SB0, 0x0 ;  /* 0x000080000000791a */ /* 0x000fc80000000000 */
[----:B------:R-:W-:-:S04]  /*a8a0*/  IADD3 R0, PT, PT, R0, 0xb8, RZ ;  /* 0x000000b800007810 */ /* 0x000fc80007ffe0ff */
[----:B------:R-:W-:-:S04]  /*a8b0*/  PRMT R0, R73, 0x654, R0 ;  /* 0x0000065449007816 */ /* 0x000fc80000000000 */
[----:B------:R-:W-:Y:S01]  /*a8c0*/  SYNCS.ARRIVE.TRANS64.RED.A1T0 RZ, [R0+URZ], RZ ;  /* 0x000000ff00ff79a7 */ /* 0x000fe200081004ff */
[----:B------:R-:W-:Y:S05]  /*a8d0*/  EXIT ;  /* 0x000000000000794d */ /* 0x000fea0003800000 */
.L_x_25:
[----:B--2---:R2:W4:Y:S02]  /*a8e0*/  SYNCS.PHASECHK.TRANS64.TRYWAIT P0, [R3+URZ+0x150], R2 ;  /* 0x00015002030075a7 */ /* 0x00452400080011ff */
[----:B----4-:R-:W-:Y:S05]  /*a8f0*/  @!P0 NANOSLEEP.SYNCS 0x989680 ;  /* 0x009896800000895d */ /* 0x010fea0003900000 */
[----:B------:R-:W4:Y:S02]  /*a900*/  @!P0 SYNCS.PHASECHK.TRANS64 P0, [R3+URZ+0x150], R2 ;  /* 0x00015002030085a7 */ /* 0x000f2400080010ff */
[----:B----4-:R-:W-:Y:S05]  /*a910*/  @!P0 BRA `(.L_x_25) ;  /* 0xfffffffc00f08947 */ /* 0x010fea000383ffff */
[----:B------:R-:W-:Y:S05]  /*a920*/  BRA `(.L_x_137) ;  /* 0xffffff6c00d87947 */ /* 0x000fea000383ffff */
.L_x_28:
[----:B-1----:R-:W-:-:S07]  /*a930*/  MOV R2, UR33 ;  /* 0x0000002100027c02 */ /* 0x002fce0008000f00 */
.L_x_138:
[----:B-1----:R1:W2:Y:S02]  /*a940*/  SYNCS.PHASECHK.TRANS64.TRYWAIT P0, [R2+URZ+0x50], R5 ;  /* 0x00005005020075a7 */ /* 0x0022a400080011ff */
[----:B--2---:R-:W-:Y:S05]  /*a950*/  @!P0 NANOSLEEP.SYNCS 0x989680 ;  /* 0x009896800000895d */ /* 0x004fea0003900000 */
[----:B------:R-:W2:Y:S02]  /*a960*/  @!P0 SYNCS.PHASECHK.TRANS64 P0, [R2+URZ+0x50], R5 ;  /* 0x00005005020085a7 */ /* 0x000ea400080010ff */
[----:B--2---:R-:W-:Y:S05]  /*a970*/  @!P0 BRA `(.L_x_138) ;  /* 0xfffffffc00f08947 */ /* 0x004fea000383ffff */
[----:B------:R-:W-:Y:S05]  /*a980*/  BRA `(.L_x_27) ;  /* 0xffffff7000407947 */ /* 0x000fea000383ffff */
.L_x_35:
[----:B-1----:R-:W-:-:S07]  /*a990*/  MOV R2, UR17 ;  /* 0x0000001100027c02 */ /* 0x002fce0008000f00 */
.L_x_139:
[----:B-1----:R1:W2:Y:S02]  /*a9a0*/  SYNCS.PHASECHK.TRANS64.TRYWAIT P0, [R2+URZ+0x50], R5 ;  /* 0x00005005020075a7 */ /* 0x0022a400080011ff */
[----:B--2---:R-:W-:Y:S05]  /*a9b0*/  @!P0 NANOSLEEP.SYNCS 0x989680 ;  /* 0x009896800000895d */ /* 0x004fea0003900000 */
[----:B------:R-:W2:Y:S02]  /*a9c0*/  @!P0 SYNCS.PHASECHK.TRANS64 P0, [R2+URZ+0x50], R5 ;  /* 0x00005005020085a7 */ /* 0x000ea400080010ff */
[----:B--2---:R-:W-:Y:S05]  /*a9d0*/  @!P0 BRA `(.L_x_139) ;  /* 0xfffffffc00f08947 */ /* 0x004fea000383ffff */
[----:B------:R-:W-:Y:S05]  /*a9e0*/  BRA `(.L_x_34) ;  /* 0xffffff7400007947 */ /* 0x000fea000383ffff */
.L_x_40:
[----:B-1----:R1:W2:Y:S02]  /*a9f0*/  SYNCS.PHASECHK.TRANS64.TRYWAIT P0, [R2+URZ+0xe0], R3 ;  /* 0x0000e003020075a7 */ /* 0x0022a400080011ff */
[----:B--2---:R-:W-:Y:S05]  /*aa00*/  @!P0 NANOSLEEP.SYNCS 0x989680 ;  /* 0x009896800000895d */ /* 0x004fea0003900000 */
[----:B------:R-:W2:Y:S02]  /*aa10*/  @!P0 SYNCS.PHASECHK.TRANS64 P0, [R2+URZ+0xe0], R3 ;  /* 0x0000e003020085a7 */ /* 0x000ea400080010ff */
[----:B--2---:R-:W-:Y:S05]  /*aa20*/  @!P0 BRA `(.L_x_40) ;  /* 0xfffffffc00f08947 */ /* 0x004fea000383ffff */
[----:B------:R-:W-:Y:S05]  /*aa30*/  BRA `(.L_x_140) ;  /* 0xffffff7400a47947 */ /* 0x000fea000383ffff */
.L_x_44:
[----:B---3--:R-:W-:-:S07]  /*aa40*/  MOV R0, UR4 ;  /* 0x0000000400007c02 */ /* 0x008fce0008000f00 */
.L_x_141:
[----:B-1----:R1:W2:Y:S02]  /*aa50*/  SYNCS.PHASECHK.TRANS64.TRYWAIT P0, [R0+URZ], R3 ;  /* 0x00000003000075a7 */ /* 0x0022a400080011ff */
[----:B--2---:R-:W-:Y:S05]  /*aa60*/  @!P0 NANOSLEEP.SYNCS 0x989680 ;  /* 0x009896800000895d */ /* 0x004fea0003900000 */
[----:B------:R-:W2:Y:S02]  /*aa70*/  @!P0 SYNCS.PHASECHK.TRANS64 P0, [R0+URZ], R3 ;  /* 0x00000003000085a7 */ /* 0x000ea400080010ff */
[----:B--2---:R-:W-:Y:S05]  /*aa80*/  @!P0 BRA `(.L_x_141) ;  /* 0xfffffffc00f08947 */ /* 0x004fea000383ffff */
[----:B------:R-:W-:Y:S05]  /*aa90*/  BRA `(.L_x_142) ;  /* 0xffffff7c00147947 */ /* 0x000fea000383ffff */
.L_x_45:
[----:B---3--:R-:W-:-:S07]  /*aaa0*/  MOV R0, UR4 ;  /* 0x0000000400007c02 */ /* 0x008fce0008000f00 */
.L_x_143:
[----:B-1----:R1:W2:Y:S02]  /*aab0*/  SYNCS.PHASECHK.TRANS64.TRYWAIT P0, [R0+URZ], R3 ;  /* 0x00000003000075a7 */ /* 0x0022a400080011ff */
[----:B--2---:R-:W-:Y:S05]  /*aac0*/  @!P0 NANOSLEEP.SYNCS 0x989680 ;  /* 0x009896800000895d */ /* 0x004fea0003900000 */
[----:B------:R-:W2:Y:S02]  /*aad0*/  @!P0 SYNCS.PHASECHK.TRANS64 P0, [R0+URZ], R3 ;  /* 0x00000003000085a7 */ /* 0x000ea400080010ff */
[----:B--2---:R-:W-:Y:S05]  /*aae0*/  @!P0 BRA `(.L_x_143) ;  /* 0xfffffffc00f08947 */ /* 0x004fea000383ffff */
[----:B------:R-:W-:Y:S05]  /*aaf0*/  BRA `(.L_x_144) ;  /* 0xffffff7c00207947 */ /* 0x000fea000383ffff */
.L_x_46:
[----:B---3--:R-:W-:-:S07]  /*ab00*/  MOV R0, UR4 ;  /* 0x0000000400007c02 */ /* 0x008fce0008000f00 */
.L_x_145:
[----:B-1----:R1:W2:Y:S02]  /*ab10*/  SYNCS.PHASECHK.TRANS64.TRYWAIT P0, [R0+URZ], R3 ;  /* 0x00000003000075a7 */ /* 0x0022a400080011ff */
[----:B--2---:R-:W-:Y:S05]  /*ab20*/  @!P0 NANOSLEEP.SYNCS 0x989680 ;  /* 0x009896800000895d */ /* 0x004fea0003900000 */
[----:B------:R-:W2:Y:S02]  /*ab30*/  @!P0 SYNCS.PHASECHK.TRANS64 P0, [R0+URZ], R3 ;  /* 0x00000003000085a7 */ /* 0x000ea400080010ff */
[----:B--2---:R-:W-:Y:S05]  /*ab40*/  @!P0 BRA `(.L_x_145) ;  /* 0xfffffffc00f08947 */ /* 0x004fea000383ffff */
[----:B------:R-:W-:Y:S05]  /*ab50*/  BRA `(.L_x_146) ;  /* 0xffffff7c002c7947 */ /* 0x000fea000383ffff */
.L_x_47:
[----:B---3--:R-:W-:-:S07]  /*ab60*/  MOV R0, UR4 ;  /* 0x0000000400007c02 */ /* 0x008fce0008000f00 */
.L_x_147:
[----:B-1----:R1:W2:Y:S02]  /*ab70*/  SYNCS.PHASECHK.TRANS64.TRYWAIT P0, [R0+URZ], R3 ;  /* 0x00000003000075a7 */ /* 0x0022a400080011ff */
[----:B--2---:R-:W-:Y:S05]  /*ab80*/  @!P0 NANOSLEEP.SYNCS 0x989680 ;  /* 0x009896800000895d */ /* 0x004fea0003900000 */
[----:B------:R-:W2:Y:S02]  /*ab90*/  @!P0 SYNCS.PHASECHK.TRANS64 P0, [R0+URZ], R3 ;  /* 0x00000003000085a7 */ /* 0x000ea400080010ff */
[----:B--2---:R-:W-:Y:S05]  /*aba0*/  @!P0 BRA `(.L_x_147) ;  /* 0xfffffffc00f08947 */ /* 0x004fea000383ffff */
[----:B------:R-:W-:Y:S05]  /*abb0*/  BRA `(.L_x_148) ;  /* 0xffffff7c00387947 */ /* 0x000fea000383ffff */
.L_x_48:
[----:B---3--:R-:W-:-:S07]  /*abc0*/  MOV R0, UR4 ;  /* 0x0000000400007c02 */ /* 0x008fce0008000f00 */
.L_x_149:
[----:B-1----:R1:W2:Y:S02]  /*abd0*/  SYNCS.PHASECHK.TRANS64.TRYWAIT P0, [R0+URZ], R3 ;  /* 0x00000003000075a7 */ /* 0x0022a400080011ff */
[----:B--2---:R-:W-:Y:S05]  /*abe0*/  @!P0 NANOSLEEP.SYNCS 0x989680 ;  /* 0x009896800000895d */ /* 0x004fea0003900000 */
[----:B------:R-:W2:Y:S02]  /*abf0*/  @!P0 SYNCS.PHASECHK.TRANS64 P0, [R0+URZ], R3 ;  /* 0x00000003000085a7 */ /* 0x000ea400080010ff */
[----:B--2---:R-:W-:Y:S05]  /*ac00*/  @!P0 BRA `(.L_x_149) ;  /* 0xfffffffc00f08947 */ /* 0x004fea000383ffff */
[----:B------:R-:W-:Y:S05]  /*ac10*/  BRA `(.L_x_150) ;  /* 0xffffff7c00447947 */ /* 0x000fea000383ffff */
.L_x_49:
[----:B---3--:R-:W-:-:S07]  /*ac20*/  MOV R0, UR4 ;  /* 0x0000000400007c02 */ /* 0x008fce0008000f00 */
.L_x_151:
[----:B-1----:R1:W2:Y:S02]  /*ac30*/  SYNCS.PHASECHK.TRANS64.TRYWAIT P0, [R0+URZ], R3 ;  /* 0x00000003000075a7 */ /* 0x0022a400080011ff */
[----:B--2---:R-:W-:Y:S05]  /*ac40*/  @!P0 NANOSLEEP.SYNCS 0x989680 ;  /* 0x009896800000895d */ /* 0x004fea0003900000 */
[----:B------:R-:W2:Y:S02]  /*ac50*/  @!P0 SYNCS.PHASECHK.TRANS64 P0, [R0+URZ], R3 ;  /* 0x00000003000085a7 */ /* 0x000ea400080010ff */
[----:B--2---:R-:W-:Y:S05]  /*ac60*/  @!P0 BRA `(.L_x_151) ;  /* 0xfffffffc00f08947 */ /* 0x004fea000383ffff */
[----:B------:R-:W-:Y:S05]  /*ac70*/  BRA `(.L_x_152) ;  /* 0xffffff7c00507947 */ /* 0x000fea000383ffff */
.L_x_50:
[----:B---3--:R-:W-:-:S07]  /*ac80*/  MOV R0, UR4 ;  /* 0x0000000400007c02 */ /* 0x008fce0008000f00 */
.L_x_153:
[----:B-1----:R1:W2:Y:S02]  /*ac90*/  SYNCS.PHASECHK.TRANS64.TRYWAIT P0, [R0+URZ], R3 ;  /* 0x00000003000075a7 */ /* 0x0022a400080011ff */
[----:B--2---:R-:W-:Y:S05]  /*aca0*/  @!P0 NANOSLEEP.SYNCS 0x989680 ;  /* 0x009896800000895d */ /* 0x004fea0003900000 */
[----:B------:R-:W2:Y:S02]  /*acb0*/  @!P0 SYNCS.PHASECHK.TRANS64 P0, [R0+URZ], R3 ;  /* 0x00000003000085a7 */ /* 0x000ea400080010ff */
[----:B--2---:R-:W-:Y:S05]  /*acc0*/  @!P0 BRA `(.L_x_153) ;  /* 0xfffffffc00f08947 */ /* 0x004fea000383ffff */
[----:B------:R-:W-:Y:S05]  /*acd0*/  BRA `(.L_x_154) ;  /* 0xffffff7c005c7947 */ /* 0x000fea000383ffff */
.L_x_51:
[----:B---3--:R-:W-:-:S07]  /*ace0*/  MOV R0, UR4 ;  /* 0x0000000400007c02 */ /* 0x008fce0008000f00 */
.L_x_155:
[----:B-1----:R1:W2:Y:S02]  /*acf0*/  SYNCS.PHASECHK.TRANS64.TRYWAIT P0, [R0+URZ], R3 ;  /* 0x00000003000075a7 */ /* 0x0022a400080011ff */
[----:B--2---:R-:W-:Y:S05]  /*ad00*/  @!P0 NANOSLEEP.SYNCS 0x989680 ;  /* 0x009896800000895d */ /* 0x004fea0003900000 */
[----:B------:R-:W2:Y:S02]  /*ad10*/  @!P0 SYNCS.PHASECHK.TRANS64 P0, [R0+URZ], R3 ;  /* 0x00000003000085a7 */ /* 0x000ea400080010ff */
[----:B--2---:R-:W-:Y:S05]  /*ad20*/  @!P0 BRA `(.L_x_155) ;  /* 0xfffffffc00f08947 */ /* 0x004fea000383ffff */
[----:B------:R-:W-:Y:S05]  /*ad30*/  BRA `(.L_x_156) ;  /* 0xffffff7c00687947 */ /* 0x000fea000383ffff */
.L_x_52:
[----:B---3--:R-:W-:-:S07]  /*ad40*/  MOV R0, UR4 ;  /* 0x0000000400007c02 */ /* 0x008fce0008000f00 */
.L_x_157:
[----:B-1----:R1:W2:Y:S02]  /*ad50*/  SYNCS.PHASECHK.TRANS64.TRYWAIT P0, [R0+URZ], R3 ;  /* 0x00000003000075a7 */ /* 0x0022a400080011ff */
[----:B--2---:R-:W-:Y:S05]  /*ad60*/  @!P0 NANOSLEEP.SYNCS 0x989680 ;  /* 0x009896800000895d */ /* 0x004fea0003900000 */
[----:B------:R-:W2:Y:S02]  /*ad70*/  @!P0 SYNCS.PHASECHK.TRANS64 P0, [R0+URZ], R3 ;  /* 0x00000003000085a7 */ /* 0x000ea400080010ff */
[----:B--2---:R-:W-:Y:S05]  /*ad80*/  @!P0 BRA `(.L_x_157) ;  /* 0xfffffffc00f08947 */ /* 0x004fea000383ffff */
[----:B------:R-:W-:Y:S05]  /*ad90*/  BRA `(.L_x_158) ;  /* 0xffffff7c00747947 */ /* 0x000fea000383ffff */
.L_x_55:
[----:B-1----:R1:W2:Y:S02]  /*ada0*/  SYNCS.PHASECHK.TRANS64.TRYWAIT P0, [R0+URZ+0x140], R5 ;  /* 0x00014005000075a7 */ /* 0x0022a400080011ff */
[----:B--2---:R-:W-:Y:S05]  /*adb0*/  @!P0 NANOSLEEP.SYNCS 0x989680 ;  /* 0x009896800000895d */ /* 0x004fea0003900000 */
[----:B------:R-:W2:Y:S02]  /*adc0*/  @!P0 SYNCS.PHASECHK.TRANS64 P0, [R0+URZ+0x140], R5 ;  /* 0x00014005000085a7 */ /* 0x000ea400080010ff */
[----:B--2---:R-:W-:Y:S05]  /*add0*/  @!P0 BRA `(.L_x_55) ;  /* 0xfffffffc00f08947 */ /* 0x004fea000383ffff */
[----:B------:R-:W-:Y:S05]  /*ade0*/  BRA `(.L_x_159) ;  /* 0xffffff7c00d47947 */ /* 0x000fea000383ffff */
.L_x_56:
[----:B------:R-:W-:-:S07]  /*adf0*/  MOV R0, UR5 ;  /* 0x0000000500007c02 */ /* 0x000fce0008000f00 */
.L_x_160:
[----:B-1----:R1:W2:Y:S02]  /*ae00*/  SYNCS.PHASECHK.TRANS64.TRYWAIT P0, [R0+URZ+0xf0], R7 ;  /* 0x0000f007000075a7 */ /* 0x0022a400080011ff */
[----:B--2---:R-:W-:Y:S05]  /*ae10*/  @!P0 NANOSLEEP.SYNCS 0x989680 ;  /* 0x009896800000895d */ /* 0x004fea0003900000 */
[----:B------:R-:W2:Y:S02]  /*ae20*/  @!P0 SYNCS.PHASECHK.TRANS64 P0, [R0+URZ+0xf0], R7 ;  /* 0x0000f007000085a7 */ /* 0x000ea400080010ff */
[----:B--2---:R-:W-:Y:S05]  /*ae30*/  @!P0 BRA `(.L_x_160) ;  /* 0xfffffffc00f08947 */ /* 0x004fea000383ffff */
[----:B------:R-:W-:Y:S05]  /*ae40*/  BRA `(.L_x_161) ;  /* 0xffffff7c00e47947 */ /* 0x000fea000383ffff */
.L_x_57:
[----:B-1----:R1:W2:Y:S02]  /*ae50*/  SYNCS.PHASECHK.TRANS64.TRYWAIT P1, [R0+URZ+0xe0], R5 ;  /* 0x0000e005000075a7 */ /* 0x0022a400080211ff */
[----:B--2---:R-:W-:Y:S05]  /*ae60*/  @!P1 NANOSLEEP.SYNCS 0x989680 ;  /* 0x009896800000995d */ /* 0x004fea0003900000 */
[----:B------:R-:W2:Y:S02]  /*ae70*/  @!P1 SYNCS.PHASECHK.TRANS64 P1, [R0+URZ+0xe0], R5 ;  /* 0x0000e005000095a7 */ /* 0x000ea400080210ff */
[----:B--2---:R-:W-:Y:S05]  /*ae80*/  @!P1 BRA `(.L_x_57) ;  /* 0xfffffffc00f09947 */ /* 0x004fea000383ffff */
[----:B------:R-:W-:Y:S05]  /*ae90*/  BRA `(.L_x_162) ;  /* 0xffffff8000147947 */ /* 0x000fea000383ffff */
.L_x_60:
[----:B------:R-:W-:-:S07]  /*aea0*/  MOV R0, UR5 ;  /* 0x0000000500007c02 */ /* 0x000fce0008000f00 */
.L_x_163:
[----:B-1----:R1:W2:Y:S02]  /*aeb0*/  SYNCS.PHASECHK.TRANS64.TRYWAIT P0, [R0+URZ+0xf0], R3 ;  /* 0x0000f003000075a7 */ /* 0x0022a400080011ff */
[----:B--2---:R-:W-:Y:S05]  /*aec0*/  @!P0 NANOSLEEP.SYNCS 0x989680 ;  /* 0x009896800000895d */ /* 0x004fea0003900000 */
[----:B------:R-:W2:Y:S02]  /*aed0*/  @!P0 SYNCS.PHASECHK.TRANS64 P0, [R0+URZ+0xf0], R3 ;  /* 0x0000f003000085a7 */ /* 0x000ea400080010ff */
[----:B--2---:R-:W-:Y:S05]  /*aee0*/  @!P0 BRA `(.L_x_163) ;  /* 0xfffffffc00f08947 */ /* 0x004fea000383ffff */
[----:B------:R-:W-:Y:S05]  /*aef0*/  BRA `(.L_x_59) ;  /* 0xffffff8000687947 */ /* 0x000fea000383ffff */
.L_x_69:
[----:B-1----:R-:W-:-:S04]  /*af00*/  MOV R4, UR7 ;  /* 0x0000000700047c02 */ /* 0x002fc80008000f00 */
[----:B------:R1:W2:Y:S03]  /*af10*/  SYNCS.PHASECHK.TRANS64.TRYWAIT P0, [R4+URZ+0x8], R5 ;  /* 0x00000805040075a7 */ /* 0x0002a600080011ff */
[----:B--2---:R-:W-:Y:S05]  /*af20*/  @!P0 NANOSLEEP.SYNCS 0x989680 ;  /* 0x009896800000895d */ /* 0x004fea0003900000 */
[----:B------:R-:W2:Y:S02]  /*af30*/  @!P0 SYNCS.PHASECHK.TRANS64 P0, [R4+URZ+0x8], R5 ;  /* 0x00000805040085a7 */ /* 0x000ea400080010ff */
[----:B--2---:R-:W-:Y:S05]  /*af40*/  @!P0 BRA `(.L_x_69) ;  /* 0xfffffffc00ec8947 */ /* 0x004fea000383ffff */
[----:B------:R-:W-:Y:S05]  /*af50*/  BRA `(.L_x_68) ;  /* 0xffffff84001c7947 */ /* 0x000fea000383ffff */
.L_x_71:
[----:B------:R-:W-:Y:S01]  /*af60*/  BSSY B0, `(.L_x_164) ;  /* 0x0000006000007945 */ /* 0x000fe20003800000 */
[----:B------:R-:W-:-:S07]  /*af70*/  MOV R15, 0xffffffff ;  /* 0xffffffff000f7802 */ /* 0x000fce0000000f00 */
[----:B-1---5:R-:W-:Y:S05]  /*af80*/  WARPSYNC.COLLECTIVE R15, `(.L_x_165) ;  /* 0x000000000f0c7348 */ /* 0x022fea0003c00000 */
[----:B------:R-:W-:Y:S02]  /*af90*/  ELECT P6, UR79, PT ;  /* 0x00000000004f782f */ /* 0x000fe400038c0000 */
[----:B------:R-:W-:Y:S01]  /*afa0*/  MOV R14, UR79 ;  /* 0x0000004f000e7c02 */ /* 0x000fe20008000f00 */
[----:B-1---5:R-:W-:Y:S10]  /*afb0*/  ENDCOLLECTIVE ;  /* 0x000000000000791b */ /* 0x022ff40003800000 */
.L_x_165:
[----:B------:R-:W-:Y:S05]  /*afc0*/  BSYNC B0 ;  /* 0x0000000000007941 */ /* 0x000fea0003800000 */
.L_x_164:
[----:B------:R-:W-:Y:S05]  /*afd0*/  BRA `(.L_x_166) ;  /* 0xffffff84004c7947 */ /* 0x000fea000383ffff */
.L_x_73:
[----:B-1----:R-:W-:-:S04]  /*afe0*/  MOV R2, UR7 ;  /* 0x0000000700027c02 */ /* 0x002fc80008000f00 */
[----:B------:R1:W2:Y:S03]  /*aff0*/  SYNCS.PHASECHK.TRANS64.TRYWAIT P0, [R2+URZ+0x8], R3 ;  /* 0x00000803020075a7 */ /* 0x0002a600080011ff */
[----:B--2---:R-:W-:Y:S05]  /*b000*/  @!P0 NANOSLEEP.SYNCS 0x989680 ;  /* 0x009896800000895d */ /* 0x004fea0003900000 */
[----:B------:R-:W2:Y:S02]  /*b010*/  @!P0 SYNCS.PHASECHK.TRANS64 P0, [R2+URZ+0x8], R3 ;  /* 0x00000803020085a7 */ /* 0x000ea400080010ff */
[----:B--2---:R-:W-:Y:S05]  /*b020*/  @!P0 BRA `(.L_x_73) ;  /* 0xfffffffc00ec8947 */ /* 0x004fea000383ffff */
[----:B------:R-:W-:Y:S05]  /*b030*/  BRA `(.L_x_72) ;  /* 0xffffff8400507947 */ /* 0x000fea000383ffff */
.L_x_74:
[----:B-1----:R1:W2:Y:S02]  /*b040*/  SYNCS.PHASECHK.TRANS64.TRYWAIT P0, [R0+URZ+0xe0], R5 ;  /* 0x0000e005000075a7 */ /* 0x0022a400080011ff */
[----:B--2---:R-:W-:Y:S05]  /*b050*/  @!P0 NANOSLEEP.SYNCS 0x989680 ;  /* 0x009896800000895d */ /* 0x004fea0003900000 */
[----:B------:R-:W2:Y:S02]  /*b060*/  @!P0 SYNCS.PHASECHK.TRANS64 P0, [R0+URZ+0xe0], R5 ;  /* 0x0000e005000085a7 */ /* 0x000ea400080010ff */
[----:B--2---:R-:W-:Y:S05]  /*b070*/  @!P0 BRA `(.L_x_74) ;  /* 0xfffffffc00f08947 */ /* 0x004fea000383ffff */
[----:B------:R-:W-:Y:S05]  /*b080*/  BRA `(.L_x_167) ;  /* 0xffffff88003c7947 */ /* 0x000fea000383ffff */
.L_x_76:
[----:B------:R-:W-:-:S07]  /*b090*/  MOV R0, UR9 ;  /* 0x0000000900007c02 */ /* 0x000fce0008000f00 */
.L_x_168:
[----:B-1----:R1:W2:Y:S02]  /*b0a0*/  SYNCS.PHASECHK.TRANS64.TRYWAIT P0, [R0+URZ+0x120], R5 ;  /* 0x00012005000075a7 */ /* 0x0022a400080011ff */
[----:B--2---:R-:W-:Y:S05]  /*b0b0*/  @!P0 NANOSLEEP.SYNCS 0x989680 ;  /* 0x009896800000895d */ /* 0x004fea0003900000 */
[----:B------:R-:W2:Y:S02]  /*b0c0*/  @!P0 SYNCS.PHASECHK.TRANS64 P0, [R0+URZ+0x120], R5 ;  /* 0x00012005000085a7 */ /* 0x000ea400080010ff */
[----:B--2---:R-:W-:Y:S05]  /*b0d0*/  @!P0 BRA `(.L_x_168) ;  /* 0xfffffffc00f08947 */ /* 0x004fea000383ffff */
[----:B------:R-:W-:Y:S05]  /*b0e0*/  BRA `(.L_x_169) ;  /* 0xffffff8800887947 */ /* 0x000fea000383ffff */
.L_x_79:
[----:B------:R-:W-:Y:S07]  /*b0f0*/  MOV R0, UR8 ;  /* 0x0000000800007c02 */ /* 0x000fee0008000f00 */
.L_x_170:
[----:B-1----:R1:W2:Y:S02]  /*b100*/  SYNCS.PHASECHK.TRANS64.TRYWAIT P0, [R0+URZ], R5 ;  /* 0x00000005000075a7 */ /* 0x0022a400080011ff */
[----:B--2---:R-:W-:Y:S05]  /*b110*/  @!P0 NANOSLEEP.SYNCS 0x989680 ;  /* 0x009896800000895d */ /* 0x004fea0003900000 */
[----:B------:R-:W2:Y:S02]  /*b120*/  @!P0 SYNCS.PHASECHK.TRANS64 P0, [R0+URZ], R5 ;  /* 0x00000005000085a7 */ /* 0x000ea400080010ff */
[----:B--2---:R-:W-:Y:S05]  /*b130*/  @!P0 BRA `(.L_x_170) ;  /* 0xfffffffc00f08947 */ /* 0x004fea000383ffff */
[----:B------:R-:W-:Y:S05]  /*b140*/  BRA `(.L_x_78) ;  /* 0xffffff88009c7947 */ /* 0x000fea000383ffff */
.L_x_83:
[----:B-1----:R-:W-:-:S07]  /*b150*/  MOV R0, UR8 ;  /* 0x0000000800007c02 */ /* 0x002fce0008000f00 */
.L_x_171:
[----:B-1----:R1:W2:Y:S02]  /*b160*/  SYNCS.PHASECHK.TRANS64.TRYWAIT P0, [R0+URZ], R3 ;  /* 0x00000003000075a7 */ /* 0x0022a400080011ff */
[----:B--2---:R-:W-:Y:S05]  /*b170*/  @!P0 NANOSLEEP.SYNCS 0x989680 ;  /* 0x009896800000895d */ /* 0x004fea0003900000 */
[----:B------:R-:W2:Y:S02]  /*b180*/  @!P0 SYNCS.PHASECHK.TRANS64 P0, [R0+URZ], R3 ;  /* 0x00000003000085a7 */ /* 0x000ea400080010ff */
[----:B--2---:R-:W-:Y:S05]  /*b190*/  @!P0 BRA `(.L_x_171) ;  /* 0xfffffffc00f08947 */ /* 0x004fea000383ffff */
[----:B------:R-:W-:Y:S05]  /*b1a0*/  BRA `(.L_x_172) ;  /* 0xffffff8c00907947 */ /* 0x000fea000383ffff */
.L_x_84:
[----:B------:R-:W-:-:S07]  /*b1b0*/  MOV R0, UR8 ;  /* 0x0000000800007c02 */ /* 0x000fce0008000f00 */
.L_x_173:
[----:B-1----:R1:W2:Y:S02]  /*b1c0*/  SYNCS.PHASECHK.TRANS64.TRYWAIT P0, [R0+URZ], R3 ;  /* 0x00000003000075a7 */ /* 0x0022a400080011ff */
[----:B--2---:R-:W-:Y:S05]  /*b1d0*/  @!P0 NANOSLEEP.SYNCS 0x989680 ;  /* 0x009896800000895d */ /* 0x004fea0003900000 */
[----:B------:R-:W2:Y:S02]  /*b1e0*/  @!P0 SYNCS.PHASECHK.TRANS64 P0, [R0+URZ], R3 ;  /* 0x00000003000085a7 */ /* 0x000ea400080010ff */
[----:B--2---:R-:W-:Y:S05]  /*b1f0*/  @!P0 BRA `(.L_x_173) ;  /* 0xfffffffc00f08947 */ /* 0x004fea000383ffff */
[----:B------:R-:W-:Y:S05]  /*b200*/  BRA `(.L_x_174) ;  /* 0xffffff8c009c7947 */ /* 0x000fea000383ffff */
.L_x_85:
[----:B------:R-:W-:-:S07]  /*b210*/  MOV R0, UR8 ;  /* 0x0000000800007c02 */ /* 0x000fce0008000f00 */
.L_x_175:
[----:B-1----:R1:W2:Y:S02]  /*b220*/  SYNCS.PHASECHK.TRANS64.TRYWAIT P0, [R0+URZ], R3 ;  /* 0x00000003000075a7 */ /* 0x0022a400080011ff */
[----:B--2---:R-:W-:Y:S05]  /*b230*/  @!P0 NANOSLEEP.SYNCS 0x989680 ;  /* 0x009896800000895d */ /* 0x004fea0003900000 */
[----:B------:R-:W2:Y:S02]  /*b240*/  @!P0 SYNCS.PHASECHK.TRANS64 P0, [R0+URZ], R3 ;  /* 0x00000003000085a7 */ /* 0x000ea400080010ff */
[----:B--2---:R-:W-:Y:S05]  /*b250*/  @!P0 BRA `(.L_x_175) ;  /* 0xfffffffc00f08947 */ /* 0x004fea000383ffff */
[----:B------:R-:W-:Y:S05]  /*b260*/  BRA `(.L_x_176) ;  /* 0xffffff8c00a87947 */ /* 0x000fea000383ffff */
.L_x_88:
[----:B------:R-:W-:-:S07]  /*b270*/  MOV R0, UR7 ;  /* 0x0000000700007c02 */ /* 0x000fce0008000f00 */
.L_x_177:
[----:B-1----:R1:W2:Y:S02]  /*b280*/  SYNCS.PHASECHK.TRANS64.TRYWAIT P1, [R0+URZ+0x160], R3 ;  /* 0x00016003000075a7 */ /* 0x0022a400080211ff */
[----:B--2---:R-:W-:Y:S05]  /*b290*/  @!P1 NANOSLEEP.SYNCS 0x989680 ;  /* 0x009896800000995d */ /* 0x004fea0003900000 */
[----:B------:R-:W2:Y:S02]  /*b2a0*/  @!P1 SYNCS.PHASECHK.TRANS64 P1, [R0+URZ+0x160], R3 ;  /* 0x00016003000095a7 */ /* 0x000ea400080210ff */
[----:B--2---:R-:W-:Y:S05]  /*b2b0*/  @!P1 BRA `(.L_x_177) ;  /* 0xfffffffc00f09947 */ /* 0x004fea000383ffff */
[----:B------:R-:W-:Y:S05]  /*b2c0*/  BRA `(.L_x_178) ;  /* 0xffffff8c00f47947 */ /* 0x000fea000383ffff */
.L_x_93:
[----:B--2---:R2:W4:Y:S02]  /*b2d0*/  SYNCS.PHASECHK.TRANS64.TRYWAIT P0, [R0+URZ+0xe0], R3 ;  /* 0x0000e003000075a7 */ /* 0x00452400080011ff */
[----:B----4-:R-:W-:Y:S05]  /*b2e0*/  @!P0 NANOSLEEP.SYNCS 0x989680 ;  /* 0x009896800000895d */ /* 0x010fea0003900000 */
[----:B------:R-:W4:Y:S02]  /*b2f0*/  @!P0 SYNCS.PHASECHK.TRANS64 P0, [R0+URZ+0xe0], R3 ;  /* 0x0000e003000085a7 */ /* 0x000f2400080010ff */
[----:B----4-:R-:W-:Y:S05]  /*b300*/  @!P0 BRA `(.L_x_93) ;  /* 0xfffffffc00f08947 */ /* 0x010fea000383ffff */
[----:B------:R-:W-:Y:S05]  /*b310*/  BRA `(.L_x_179) ;  /* 0xffffff9000f87947 */ /* 0x000fea000383ffff */
.L_x_96:
[----:B------:R-:W-:Y:S07]  /*b320*/  MOV R0, UR5 ;  /* 0x0000000500007c02 */ /* 0x000fee0008000f00 */
.L_x_180:
[----:B--2---:R2:W4:Y:S02]  /*b330*/  SYNCS.PHASECHK.TRANS64.TRYWAIT P0, [R0+URZ+0xd8], R3 ;  /* 0x0000d803000075a7 */ /* 0x00452400080011ff */
[----:B----4-:R-:W-:Y:S05]  /*b340*/  @!P0 NANOSLEEP.SYNCS 0x989680 ;  /* 0x009896800000895d */ /* 0x010fea0003900000 */
[----:B------:R-:W4:Y:S02]  /*b350*/  @!P0 SYNCS.PHASECHK.TRANS64 P0, [R0+URZ+0xd8], R3 ;  /* 0x0000d803000085a7 */ /* 0x000f2400080010ff */
[----:B----4-:R-:W-:Y:S05]  /*b360*/  @!P0 BRA `(.L_x_180) ;  /* 0xfffffffc00f08947 */ /* 0x010fea000383ffff */
[----:B------:R-:W-:Y:S05]  /*b370*/  BRA `(.L_x_95) ;  /* 0xffffff9400d87947 */ /* 0x000fea000383ffff */
.L_x_99:
[----:B------:R-:W-:Y:S07]  /*b380*/  MOV R0, UR16 ;  /* 0x0000001000007c02 */ /* 0x000fee0008000f00 */
.L_x_181:
[----:B-1----:R1:W2:Y:S02]  /*b390*/  SYNCS.PHASECHK.TRANS64.TRYWAIT P0, [R0+URZ+0xb8], R3 ;  /* 0x0000b803000075a7 */ /* 0x0022a400080011ff */
[----:B--2---:R-:W-:Y:S05]  /*b3a0*/  @!P0 NANOSLEEP.SYNCS 0x989680 ;  /* 0x009896800000895d */ /* 0x004fea0003900000 */
[----:B------:R-:W2:Y:S02]  /*b3b0*/  @!P0 SYNCS.PHASECHK.TRANS64 P0, [R0+URZ+0xb8], R3 ;  /* 0x0000b803000085a7 */ /* 0x000ea400080010ff */
[----:B--2---:R-:W-:Y:S05]  /*b3c0*/  @!P0 BRA `(.L_x_181) ;  /* 0xfffffffc00f08947 */ /* 0x004fea000383ffff */
[----:B------:R-:W-:Y:S05]  /*b3d0*/  BRA `(.L_x_182) ;  /* 0xffffff9800507947 */ /* 0x000fea000383ffff */
.L_x_100:
[----:B------:R-:W-:Y:S07]  /*b3e0*/  MOV R3, UR14 ;  /* 0x0000000e00037c02 */ /* 0x000fee0008000f00 */
.L_x_183:
[----:B-1----:R1:W2:Y:S02]  /*b3f0*/  SYNCS.PHASECHK.TRANS64.TRYWAIT P0, [R3+URZ+0xb8], R12 ;  /* 0x0000b80c030075a7 */ /* 0x0022a400080011ff */
[----:B--2---:R-:W-:Y:S05]  /*b400*/  @!P0 NANOSLEEP.SYNCS 0x989680 ;  /* 0x009896800000895d */ /* 0x004fea0003900000 */
[----:B------:R-:W2:Y:S02]  /*b410*/  @!P0 SYNCS.PHASECHK.TRANS64 P0, [R3+URZ+0xb8], R12 ;  /* 0x0000b80c030085a7 */ /* 0x000ea400080010ff */
[----:B--2---:R-:W-:Y:S05]  /*b420*/  @!P0 BRA `(.L_x_183) ;  /* 0xfffffffc00f08947 */ /* 0x004fea000383ffff */
[----:B------:R-:W-:Y:S05]  /*b430*/  BRA `(.L_x_184) ;  /* 0xffffff9800f07947 */ /* 0x000fea000383ffff */
.L_x_102:
[----:B------:R-:W-:-:S07]  /*b440*/  MOV R0, UR4 ;  /* 0x0000000400007c02 */ /* 0x000fce0008000f00 */
.L_x_185:
[----:B-1----:R1:W4:Y:S02]  /*b450*/  SYNCS.PHASECHK.TRANS64.TRYWAIT P0, [R0+URZ], R3 ;  /* 0x00000003000075a7 */ /* 0x00232400080011ff */
[----:B----4-:R-:W-:Y:S05]  /*b460*/  @!P0 NANOSLEEP.SYNCS 0x989680 ;  /* 0x009896800000895d */ /* 0x010fea0003900000 */
[----:B------:R-:W4:Y:S02]  /*b470*/  @!P0 SYNCS.PHASECHK.TRANS64 P0, [R0+URZ], R3 ;  /* 0x00000003000085a7 */ /* 0x000f2400080010ff */
[----:B----4-:R-:W-:Y:S05]  /*b480*/  @!P0 BRA `(.L_x_185) ;  /* 0xfffffffc00f08947 */ /* 0x010fea000383ffff */
[----:B------:R-:W-:Y:S05]  /*b490*/  BRA `(.L_x_186) ;  /* 0xffffff9c007c7947 */ /* 0x000fea000383ffff */
.L_x_103:
[----:B------:R-:W-:-:S07]  /*b4a0*/  MOV R0, UR4 ;  /* 0x0000000400007c02 */ /* 0x000fce0008000f00 */
.L_x_187:
[----:B-1----:R1:W4:Y:S02]  /*b4b0*/  SYNCS.PHASECHK.TRANS64.TRYWAIT P0, [R0+URZ], R3 ;  /* 0x00000003000075a7 */ /* 0x00232400080011ff */
[----:B----4-:R-:W-:Y:S05]  /*b4c0*/  @!P0 NANOSLEEP.SYNCS 0x989680 ;  /* 0x009896800000895d */ /* 0x010fea0003900000 */
[----:B------:R-:W4:Y:S02]  /*b4d0*/  @!P0 SYNCS.PHASECHK.TRANS64 P0, [R0+URZ], R3 ;  /* 0x00000003000085a7 */ /* 0x000f2400080010ff */
[----:B----4-:R-:W-:Y:S05]  /*b4e0*/  @!P0 BRA `(.L_x_187) ;  /* 0xfffffffc00f08947 */ /* 0x010fea000383ffff */
[----:B------:R-:W-:Y:S05]  /*b4f0*/  BRA `(.L_x_188) ;  /* 0xffffff9c00887947 */ /* 0x000fea000383ffff */
.L_x_105:
[----:B-1----:R1:W3:Y:S02]  /*b500*/  SYNCS.PHASECHK.TRANS64.TRYWAIT P0, [R0+URZ+0xe0], R3 ;  /* 0x0000e003000075a7 */ /* 0x0022e400080011ff */
[----:B---3--:R-:W-:Y:S05]  /*b510*/  @!P0 NANOSLEEP.SYNCS 0x989680 ;  /* 0x009896800000895d */ /* 0x008fea0003900000 */
[----:B------:R-:W3:Y:S02]  /*b520*/  @!P0 SYNCS.PHASECHK.TRANS64 P0, [R0+URZ+0xe0], R3 ;  /* 0x0000e003000085a7 */ /* 0x000ee400080010ff */
[----:B---3--:R-:W-:Y:S05]  /*b530*/  @!P0 BRA `(.L_x_105) ;  /* 0xfffffffc00f08947 */ /* 0x008fea000383ffff */
[----:B------:R-:W-:Y:S05]  /*b540*/  BRA `(.L_x_189) ;  /* 0xffffffa000487947 */ /* 0x000fea000383ffff */
.L_x_119:
[----:B-1----:R1:W3:Y:S02]  /*b550*/  SYNCS.PHASECHK.TRANS64.TRYWAIT P0, [R3+URZ+0xa0], R0 ;  /* 0x0000a000030075a7 */ /* 0x0022e400080011ff */
[----:B---3--:R-:W-:Y:S05]  /*b560*/  @!P0 NANOSLEEP.SYNCS 0x989680 ;  /* 0x009896800000895d */ /* 0x008fea0003900000 */
[----:B------:R-:W3:Y:S02]  /*b570*/  @!P0 SYNCS.PHASECHK.TRANS64 P0, [R3+URZ+0xa0], R0 ;  /* 0x0000a000030085a7 */ /* 0x000ee400080010ff */
[----:B---3--:R-:W-:Y:S05]  /*b580*/  @!P0 BRA `(.L_x_119) ;  /* 0xfffffffc00f08947 */ /* 0x008fea000383ffff */
[----:B------:R-:W-:Y:S05]  /*b590*/  BRA `(.L_x_118) ;  /* 0xffffffac00c47947 */ /* 0x000fea000383ffff */
.L_x_122:
[----:B-1----:R1:W3:Y:S02]  /*b5a0*/  SYNCS.PHASECHK.TRANS64.TRYWAIT P0, [R71+URZ+0x100], R0 ;  /* 0x00010000470075a7 */ /* 0x0022e400080011ff */
[----:B---3--:R-:W-:Y:S05]  /*b5b0*/  @!P0 NANOSLEEP.SYNCS 0x989680 ;  /* 0x009896800000895d */ /* 0x008fea0003900000 */
[----:B------:R-:W3:Y:S02]  /*b5c0*/  @!P0 SYNCS.PHASECHK.TRANS64 P0, [R71+URZ+0x100], R0 ;  /* 0x00010000470085a7 */ /* 0x000ee400080010ff */
[----:B---3--:R-:W-:Y:S05]  /*b5d0*/  @!P0 BRA `(.L_x_122) ;  /* 0xfffffffc00f08947 */ /* 0x008fea000383ffff */
[----:B------:R-:W-:Y:S05]  /*b5e0*/  BRA `(.L_x_121) ;  /* 0xffffffb000207947 */ /* 0x000fea000383ffff */
        .weak           $__internal_0_$__cuda_sm10x_tcgen05_guardrail_trap_col_being_dealloced_not_returned_by_alloc
        .type           $__internal_0_$__cuda_sm10x_tcgen05_guardrail_trap_col_being_dealloced_not_returned_by_alloc,@function
        .size           $__internal_0_$__cuda_sm10x_tcgen05_guardrail_trap_col_being_dealloced_not_returned_by_alloc,($__internal_1_$__cuda_sm10x_tcgen05_guardrail_trap_phase_invalid_during_alloc - $__internal_0_$__cuda_sm10x_tcgen05_guardrail_trap_col_being_dealloced_not_returned_by_alloc)
$__internal_0_$__cuda_sm10x_tcgen05_guardrail_trap_col_being_dealloced_not_returned_by_alloc:
[----:B------:R-:W-:Y:S05]  /*b5f0*/  BPT.TRAP 0x1 ;  /* 0x000000040000795c */ /* 0x000fea0000300000 */
[----:B------:R-:W-:-:S04]  /*b600*/  HFMA2 R3, -RZ, RZ, 0, 0 ;  /* 0x00000000ff037431 */ /* 0x000fc800000001ff */
[----:B------:R-:W-:Y:S05]  /*b610*/  RET.REL.NODEC R2 `(_ZN7cutlass13device_kernelINS_4gemm6kernel13GemmUniversalIN4cute5tupleIJiiiiEEENS1_10collective13CollectiveMmaINS1_35MainloopSm100TmaUmmaWarpSpecializedILi10ELi2ELi4ENS5_IJNS4_1CILi2EEENSA_ILi1EEESC_EEEEENS5_IJNSA_ILi256EEENSA_ILi64EEESG_EEENS_10bfloat16_tENS5_IJlSC_lEEESI_SJ_NS4_8TiledMMAINS4_8MMA_AtomIJNS4_26SM100_MMA_F16BF16_2x1SM_SSISI_SI_fLi256ELi64ELNS4_4UMMA5MajorE0ELSO_0ELNSN_7ScaleInE0ELSP_0EEEEEENS4_6LayoutINS5_IJSC_SC_SC_EEENS5_IJNSA_ILi0EEESU_SU_EEEEENS5_IJNS4_10UnderscoreESX_SX_EEEEENS4_18SM100_TMA_2SM_LOADENS4_14ComposedLayoutINS4_7SwizzleILi3ELi4ELi3EEENS4_18smem_ptr_flag_bitsILi16EEENSS_INS5_IJNSA_ILi8EEESG_EEENS5_IJSG_SC_EEEEEEEvNS4_8identityES10_S1A_vS1B_EENS_8epilogue10collective18CollectiveEpilogueINS1D_23Sm100TmaWarpSpecializedILi3ELi2ELi32ELb1ELb0EEEJNS5_IJNSA_ILi128EEESG_SG_EEENS5_IJNSS_IS1I_SC_EENSS_INSA_ILi32EEESC_EEEEESI_SJ_SI_SJ_NS1D_6fusion15FusionCallbacksIS1H_NS1O_13LinCombEltActINS1D_6thread4GELUESI_fSI_fLNS_15FloatRoundStyleE2EEES1J_S1N_JEEENS4_5SM1004TMEM4LOAD26SM100_TMEM_LOAD_32dp32b32xENS4_13SM90_TMA_LOADENS11_INS12_ILi2ELi4ELi3EEES15_NSS_INS5_IJS16_S1L_EEENS5_IJS1L_SC_EEEEEEENS4_39AutoVectorizingCopyWithAssumedAlignmentILi128EEENS4_14SM90_TMA_STOREES25_S27_S27_EEEvvEEEEvNT_6ParamsE) ;  /* 0xffffff4802787950 */ /* 0x000fea0003c3ffff */
        .weak           $__internal_1_$__cuda_sm10x_tcgen05_guardrail_trap_phase_invalid_during_alloc
        .type           $__internal_1_$__cuda_sm10x_tcgen05_guardrail_trap_phase_invalid_during_alloc,@function
        .size           $__internal_1_$__cuda_sm10x_tcgen05_guardrail_trap_phase_invalid_during_alloc,($__internal_2_$__cuda_sm10x_tcgen05_guardrail_trap_unallocated_columns_being_dealloced - $__internal_1_$__cuda_sm10x_tcgen05_guardrail_trap_phase_invalid_during_alloc)
$__internal_1_$__cuda_sm10x_tcgen05_guardrail_trap_phase_invalid_during_alloc:
[----:B------:R-:W-:Y:S05]  /*b620*/  BPT.TRAP 0x1 ;  /* 0x000000040000795c */ /* 0x000fea0000300000 */
[----:B------:R-:W-:-:S04]  /*b630*/  MOV R3, 0x0 ;  /* 0x0000000000037802 */ /* 0x000fc80000000f00 */
[----:B------:R-:W-:Y:S05]  /*b640*/  RET.REL.NODEC R2 `(_ZN7cutlass13device_kernelINS_4gemm6kernel13GemmUniversalIN4cute5tupleIJiiiiEEENS1_10collective13CollectiveMmaINS1_35MainloopSm100TmaUmmaWarpSpecializedILi10ELi2ELi4ENS5_IJNS4_1CILi2EEENSA_ILi1EEESC_EEEEENS5_IJNSA_ILi256EEENSA_ILi64EEESG_EEENS_10bfloat16_tENS5_IJlSC_lEEESI_SJ_NS4_8TiledMMAINS4_8MMA_AtomIJNS4_26SM100_MMA_F16BF16_2x1SM_SSISI_SI_fLi256ELi64ELNS4_4UMMA5MajorE0ELSO_0ELNSN_7ScaleInE0ELSP_0EEEEEENS4_6LayoutINS5_IJSC_SC_SC_EEENS5_IJNSA_ILi0EEESU_SU_EEEEENS5_IJNS4_10UnderscoreESX_SX_EEEEENS4_18SM100_TMA_2SM_LOADENS4_14ComposedLayoutINS4_7SwizzleILi3ELi4ELi3EEENS4_18smem_ptr_flag_bitsILi16EEENSS_INS5_IJNSA_ILi8EEESG_EEENS5_IJSG_SC_EEEEEEEvNS4_8identityES10_S1A_vS1B_EENS_8epilogue10collective18CollectiveEpilogueINS1D_23Sm100TmaWarpSpecializedILi3ELi2ELi32ELb1ELb0EEEJNS5_IJNSA_ILi128EEESG_SG_EEENS5_IJNSS_IS1I_SC_EENSS_INSA_ILi32EEESC_EEEEESI_SJ_SI_SJ_NS1D_6fusion15FusionCallbacksIS1H_NS1O_13LinCombEltActINS1D_6thread4GELUESI_fSI_fLNS_15FloatRoundStyleE2EEES1J_S1N_JEEENS4_5SM1004TMEM4LOAD26SM100_TMEM_LOAD_32dp32b32xENS4_13SM90_TMA_LOADENS11_INS12_ILi2ELi4ELi3EEES15_NSS_INS5_IJS16_S1L_EEENS5_IJS1L_SC_EEEEEEENS4_39AutoVectorizingCopyWithAssumedAlignmentILi128EEENS4_14SM90_TMA_STOREES25_S27_S27_EEEvvEEEEvNT_6ParamsE) ;  /* 0xffffff48026c7950 */ /* 0x000fea0003c3ffff */
        .weak           $__internal_2_$__cuda_sm10x_tcgen05_guardrail_trap_unallocated_columns_being_dealloced
        .type           $__internal_2_$__cuda_sm10x_tcgen05_guardrail_trap_unallocated_columns_being_dealloced,@function
        .size           $__internal_2_$__cuda_sm10x_tcgen05_guardrail_trap_unallocated_columns_being_dealloced,(.L_x_191 - $__internal_2_$__cuda_sm10x_tcgen05_guardrail_trap_unallocated_columns_being_dealloced)
$__internal_2_$__cuda_sm10x_tcgen05_guardrail_trap_unallocated_columns_being_dealloced:
[----:B------:R-:W-:Y:S05]  /*b650*/  BPT.TRAP 0x1 ;  /* 0x000000040000795c */ /* 0x000fea0000300000 */
[----:B------:R-:W-:-:S04]  /*b660*/  HFMA2 R3, -RZ, RZ, 0, 0 ;  /* 0x00000000ff037431 */ /* 0x000fc800000001ff */
[----:B------:R-:W-:Y:S05]  /*b670*/  RET.REL.NODEC R2 `(_ZN7cutlass13device_kernelINS_4gemm6kernel13GemmUniversalIN4cute5tupleIJiiiiEEENS1_10collective13CollectiveMmaINS1_35MainloopSm100TmaUmmaWarpSpecializedILi10ELi2ELi4ENS5_IJNS4_1CILi2EEENSA_ILi1EEESC_EEEEENS5_IJNSA_ILi256EEENSA_ILi64EEESG_EEENS_10bfloat16_tENS5_IJlSC_lEEESI_SJ_NS4_8TiledMMAINS4_8MMA_AtomIJNS4_26SM100_MMA_F16BF16_2x1SM_SSISI_SI_fLi256ELi64ELNS4_4UMMA5MajorE0ELSO_0ELNSN_7ScaleInE0ELSP_0EEEEEENS4_6LayoutINS5_IJSC_SC_SC_EEENS5_IJNSA_ILi0EEESU_SU_EEEEENS5_IJNS4_10UnderscoreESX_SX_EEEEENS4_18SM100_TMA_2SM_LOADENS4_14ComposedLayoutINS4_7SwizzleILi3ELi4ELi3EEENS4_18smem_ptr_flag_bitsILi16EEENSS_INS5_IJNSA_ILi8EEESG_EEENS5_IJSG_SC_EEEEEEEvNS4_8identityES10_S1A_vS1B_EENS_8epilogue10collective18CollectiveEpilogueINS1D_23Sm100TmaWarpSpecializedILi3ELi2ELi32ELb1ELb0EEEJNS5_IJNSA_ILi128EEESG_SG_EEENS5_IJNSS_IS1I_SC_EENSS_INSA_ILi32EEESC_EEEEESI_SJ_SI_SJ_NS1D_6fusion15FusionCallbacksIS1H_NS1O_13LinCombEltActINS1D_6thread4GELUESI_fSI_fLNS_15FloatRoundStyleE2EEES1J_S1N_JEEENS4_5SM1004TMEM4LOAD26SM100_TMEM_LOAD_32dp32b32xENS4_13SM90_TMA_LOADENS11_INS12_ILi2ELi4ELi3EEES15_NSS_INS5_IJS16_S1L_EEENS5_IJS1L_SC_EEEEEEENS4_39AutoVectorizingCopyWithAssumedAlignmentILi128EEENS4_14SM90_TMA_STOREES25_S27_S27_EEEvvEEEEvNT_6ParamsE) ;  /* 0xffffff4802607950 */ /* 0x000fea0003c3ffff */
.L_x_190:
[----:B------:R-:W-:-:S00]  /*b680*/  BRA `(.L_x_190) ;  /* 0xfffffffc00fc7947 */ /* 0x000fc0000383ffff */
[----:B------:R-:W-:-:S00]  /*b690*/  NOP ;  /* 0x0000000000007918 */ /* 0x000fc00000000000 */
        /* <DEDUP_REMOVED lines=14> */
.L_x_191:


//--------------------- .nv.global.init           --------------------------
	.section	.nv.global.init,"aw",@progbits
.nv.global.init:
	.type		$str$27,@object
	.size		$str$27,($str$28 - $str$27)
$str$27:
        /*0000*/ 	.byte	0x28, 0x61, 0x64, 0x64, 0x72, 0x65, 0x73, 0x73, 0x20, 0x26, 0x20, 0x6d, 0x61, 0x73, 0x6b, 0x29
        /*0010*/ 	.byte	0x20, 0x3d, 0x3d, 0x20, 0x30, 0x00
	.type		$str$28,@object
	.size		$str$28,($str$26 - $str$28)
$str$28:
        /*0016*/ 	.byte	0x2f, 0x74, 0x6d, 0x70, 0x2f, 0x63, 0x75, 0x74, 0x6c, 0x61, 0x73, 0x73, 0x5f, 0x73, 0x77, 0x65
        /*0026*/ 	.byte	0x65, 0x70, 0x5f, 0x73, 0x72, 0x63, 0x2f, 0x69, 0x6e, 0x63, 0x6c, 0x75, 0x64, 0x65, 0x2f, 0x63
        /*0036*/ 	.byte	0x75, 0x74, 0x65, 0x2f, 0x70, 0x6f, 0x69, 0x6e, 0x74, 0x65, 0x72, 0x5f, 0x66, 0x6c, 0x61, 0x67
        /*0046*/ 	.byte	0x67, 0x65, 0x64, 0x2e, 0x68, 0x70, 0x70, 0x00
	.type		$str$26,@object
	.size		$str$26,($str$25 - $str$26)
$str$26:
        /*004e*/ 	.byte	0x2f, 0x74, 0x6d, 0x70, 0x2f, 0x63, 0x75, 0x74, 0x6c, 0x61, 0x73, 0x73, 0x5f, 0x73, 0x77, 0x65
        /*005e*/ 	.byte	0x65, 0x70, 0x5f, 0x73, 0x72, 0x63, 0x2f, 0x69, 0x6e, 0x63, 0x6c, 0x75, 0x64, 0x65, 0x2f, 0x63
        /*006e*/ 	.byte	0x75, 0x74, 0x65, 0x2f, 0x61, 0x74, 0x6f, 0x6d, 0x2f, 0x63, 0x6f, 0x70, 0x79, 0x5f, 0x74, 0x72
        /*007e*/ 	.byte	0x61, 0x69, 0x74, 0x73, 0x5f, 0x73, 0x6d, 0x31, 0x30, 0x30, 0x2e, 0x68, 0x70, 0x70, 0x00
	.type		$str$25,@object
	.size		$str$25,(__unnamed_1 - $str$25)
$str$25:
        /*008d*/ 	.byte	0x28, 0x28, 0x75, 0x69, 0x6e, 0x74, 0x33, 0x32, 0x5f, 0x74, 0x28, 0x74, 0x68, 0x72, 0x65, 0x61
        /*009d*/ 	.byte	0x64, 0x49, 0x64, 0x78, 0x2e, 0x78, 0x29, 0x20, 0x2f, 0x20, 0x33, 0x32, 0x29, 0x20, 0x25, 0x20
        /*00ad*/ 	.byte	0x34, 0x29, 0x20, 0x3d, 0x3d, 0x20, 0x28, 0x28, 0x28, 0x74, 0x6d, 0x65, 0x6d, 0x5f, 0x61, 0x64
        /*00bd*/ 	.byte	0x64, 0x72, 0x20, 0x3e, 0x3e, 0x20, 0x31, 0x36, 0x29, 0x20, 0x2f, 0x20, 0x33, 0x32, 0x29, 0x20
        /*00cd*/ 	.byte	0x25, 0x20, 0x34, 0x29, 0x00
	.type		__unnamed_1,@object
	.size		__unnamed_1,(__unnamed_2 - __unnamed_1)
__unnamed_1:
        /*00d2*/ 	.byte	0x61, 0x75, 0x74, 0x6f, 0x20, 0x63, 0x75, 0x74, 0x65, 0x3a, 0x3a, 0x61, 0x73, 0x5f, 0x70, 0x6f
        /* <DEDUP_REMOVED lines=24> */
        /*0262*/ 	.byte	0x34, 0x30, 0x39, 0x36, 0x3e, 0x3e, 0x3e, 0x3e, 0x5d, 0x00
	.type		__unnamed_2,@object
	.size		__unnamed_2,(.L_2 - __unnamed_2)
__unnamed_2:
        /* <DEDUP_REMOVED lines=42> */
        /*050c*/ 	.byte	0x3e, 0x3e, 0x5d, 0x00
.L_2:


//--------------------- .nv.shared._ZN7cutlass13device_kernelINS_4gemm6kernel13GemmUniversalIN4cute5tupleIJiiiiEEENS1_10collective13CollectiveMmaINS1_35MainloopSm100TmaUmmaWarpSpecializedILi10ELi2ELi4ENS5_IJNS4_1CILi2EEENSA_ILi1EEESC_EEEEENS5_IJNSA_ILi256EEENSA_ILi64EEESG_EEENS_10bfloat16_tENS5_IJlSC_lEEESI_SJ_NS4_8TiledMMAINS4_8MMA_AtomIJNS4_26SM100_MMA_F16BF16_2x1SM_SSISI_SI_fLi256ELi64ELNS4_4UMMA5MajorE0ELSO_0ELNSN_7ScaleInE0ELSP_0EEEEEENS4_6LayoutINS5_IJSC_SC_SC_EEENS5_IJNSA_ILi0EEESU_SU_EEEEENS5_IJNS4_10UnderscoreESX_SX_EEEEENS4_18SM100_TMA_2SM_LOADENS4_14ComposedLayoutINS4_7SwizzleILi3ELi4ELi3EEENS4_18smem_ptr_flag_bitsILi16EEENSS_INS5_IJNSA_ILi8EEESG_EEENS5_IJSG_SC_EEEEEEEvNS4_8identityES10_S1A_vS1B_EENS_8epilogue10collective18CollectiveEpilogueINS1D_23Sm100TmaWarpSpecializedILi3ELi2ELi32ELb1ELb0EEEJNS5_IJNSA_ILi128EEESG_SG_EEENS5_IJNSS_IS1I_SC_EENSS_INSA_ILi32EEESC_EEEEESI_SJ_SI_SJ_NS1D_6fusion15FusionCallbacksIS1H_NS1O_13LinCombEltActINS1D_6thread4GELUESI_fSI_fLNS_15FloatRoundStyleE2EEES1J_S1N_JEEENS4_5SM1004TMEM4LOAD26SM100_TMEM_LOAD_32dp32b32xENS4_13SM90_TMA_LOADENS11_INS12_ILi2ELi4ELi3EEES15_NSS_INS5_IJS16_S1L_EEENS5_IJS1L_SC_EEEEEEENS4_39AutoVectorizingCopyWithAssumedAlignmentILi128EEENS4_14SM90_TMA_STOREES25_S27_S27_EEEvvEEEEvNT_6ParamsE --------------------------
	.section	.nv.shared._ZN7cutlass13device_kernelINS_4gemm6kernel13GemmUniversalIN4cute5tupleIJiiiiEEENS1_10collective13CollectiveMmaINS1_35MainloopSm100TmaUmmaWarpSpecializedILi10ELi2ELi4ENS5_IJNS4_1CILi2EEENSA_ILi1EEESC_EEEEENS5_IJNSA_ILi256EEENSA_ILi64EEESG_EEENS_10bfloat16_tENS5_IJlSC_lEEESI_SJ_NS4_8TiledMMAINS4_8MMA_AtomIJNS4_26SM100_MMA_F16BF16_2x1SM_SSISI_SI_fLi256ELi64ELNS4_4UMMA5MajorE0ELSO_0ELNSN_7ScaleInE0ELSP_0EEEEEENS4_6LayoutINS5_IJSC_SC_SC_EEENS5_IJNSA_ILi0EEESU_SU_EEEEENS5_IJNS4_10UnderscoreESX_SX_EEEEENS4_18SM100_TMA_2SM_LOADENS4_14ComposedLayoutINS4_7SwizzleILi3ELi4ELi3EEENS4_18smem_ptr_flag_bitsILi16EEENSS_INS5_IJNSA_ILi8EEESG_EEENS5_IJSG_SC_EEEEEEEvNS4_8identityES10_S1A_vS1B_EENS_8epilogue10collective18CollectiveEpilogueINS1D_23Sm100TmaWarpSpecializedILi3ELi2ELi32ELb1ELb0EEEJNS5_IJNSA_ILi128EEESG_SG_EEENS5_IJNSS_IS1I_SC_EENSS_INSA_ILi32EEESC_EEEEESI_SJ_SI_SJ_NS1D_6fusion15FusionCallbacksIS1H_NS1O_13LinCombEltActINS1D_6thread4GELUESI_fSI_fLNS_15FloatRoundStyleE2EEES1J_S1N_JEEENS4_5SM1004TMEM4LOAD26SM100_TMEM_LOAD_32dp32b32xENS4_13SM90_TMA_LOADENS11_INS12_ILi2ELi4ELi3EEES15_NSS_INS5_IJS16_S1L_EEENS5_IJS1L_SC_EEEEEEENS4_39AutoVectorizingCopyWithAssumedAlignmentILi128EEENS4_14SM90_TMA_STOREES25_S27_S27_EEEvvEEEEvNT_6ParamsE,"aw",@nobits
	.sectionflags	@""
	.align	16
	.zero		1024


//--------------------- .nv.shared.reserved.0     --------------------------
	.section	.nv.shared.reserved.0,"aw",@nobits
	.weak		__nv_reservedSMEM_offset_0_alias
	.size		__nv_reservedSMEM_offset_0_alias, 0, 64
	.other		__nv_reservedSMEM_offset_0_alias,@"STO_CUDA_RESERVED_SHARED STV_DEFAULT"
__nv_reservedSMEM_offset_0_alias:
	.zero		0
.nv.shared.reserved.0:
	.zero		64
	.weak		__nv_reservedSMEM_tcgen05_partition
	.type		__nv_reservedSMEM_tcgen05_partition,@object
	.size		__nv_reservedSMEM_tcgen05_partition,(.L_0 - __nv_reservedSMEM_tcgen05_partition)
__nv_reservedSMEM_tcgen05_partition:
	.zero		32
.L_0:


//--------------------- .nv.global                --------------------------
	.section	.nv.global,"aw",@nobits
.nv.global:
	.type		_ZN39_INTERNAL_c6b889a8_4_k_cu_a1d7b309_40714cute1_E,@object
	.size		_ZN39_INTERNAL_c6b889a8_4_k_cu_a1d7b309_40714cute1_E,(_ZN39_INTERNAL_c6b889a8_4_k_cu_a1d7b309_40714cuda3std3__45__cpo6cbeginE - _ZN39_INTERNAL_c6b889a8_4_k_cu_a1d7b309_40714cute1_E)
_ZN39_INTERNAL_c6b889a8_4_k_cu_a1d7b309_40714cute1_E:
	.zero		1
	.type		_ZN39_INTERNAL_c6b889a8_4_k_cu_a1d7b309_40714cuda3std3__45__cpo6cbeginE,@object
	.size		_ZN39_INTERNAL_c6b889a8_4_k_cu_a1d7b309_40714cuda3std3__45__cpo6cbeginE,(_ZN39_INTERNAL_c6b889a8_4_k_cu_a1d7b309_40714cuda3std3__48in_placeE - _ZN39_INTERNAL_c6b889a8_4_k_cu_a1d7b309_40714cuda3std3__45__cpo6cbeginE)
_ZN39_INTERNAL_c6b889a8_4_k_cu_a1d7b309_40714cuda3std3__45__cpo6cbeginE:
	.zero		1
	.type		_ZN39_INTERNAL_c6b889a8_4_k_cu_a1d7b309_40714cuda3std3__48in_placeE,@object
	.size		_ZN39_INTERNAL_c6b889a8_4_k_cu_a1d7b309_40714cuda3std3__48in_placeE,(_ZN39_INTERNAL_c6b889a8_4_k_cu_a1d7b309_40714cuda3std6ranges3__45__cpo9iter_moveE - _ZN39_INTERNAL_c6b889a8_4_k_cu_a1d7b309_40714cuda3std3__48in_placeE)
_ZN39_INTERNAL_c6b889a8_4_k_cu_a1d7b309_40714cuda3std3__48in_placeE:
	.zero		1
	.type		_ZN39_INTERNAL_c6b889a8_4_k_cu_a1d7b309_40714cuda3std6ranges3__45__cpo9iter_moveE,@object
	.size		_ZN39_INTERNAL_c6b889a8_4_k_cu_a1d7b309_40714cuda3std6ranges3__45__cpo9iter_moveE,(_ZN39_INTERNAL_c6b889a8_4_k_cu_a1d7b309_40714cuda3std3__45__cpo5beginE - _ZN39_INTERNAL_c6b889a8_4_k_cu_a1d7b309_40714cuda3std6ranges3__45__cpo9iter_moveE)
_ZN39_INTERNAL_c6b889a8_4_k_cu_a1d7b309_40714cuda3std6ranges3__45__cpo9iter_moveE:
	.zero		1
	.type		_ZN39_INTERNAL_c6b889a8_4_k_cu_a1d7b309_40714cuda3std3__45__cpo5beginE,@object
	.size		_ZN39_INTERNAL_c6b889a8_4_k_cu_a1d7b309_40714cuda3std3__45__cpo5beginE,(_ZN39_INTERNAL_c6b889a8_4_k_cu_a1d7b309_40714cuda3std3__441_GLOBAL__N__c6b889a8_4_k_cu_a1d7b309_40716ignoreE - _ZN39_INTERNAL_c6b889a8_4_k_cu_a1d7b309_40714cuda3std3__45__cpo5beginE)
_ZN39_INTERNAL_c6b889a8_4_k_cu_a1d7b309_40714cuda3std3__45__cpo5beginE:
	.zero		1
	.type		_ZN39_INTERNAL_c6b889a8_4_k_cu_a1d7b309_40714cuda3std3__441_GLOBAL__N__c6b889a8_4_k_cu_a1d7b309_40716ignoreE,@object
	.size		_ZN39_INTERNAL_c6b889a8_4_k_cu_a1d7b309_40714cuda3std3__441_GLOBAL__N__c6b889a8_4_k_cu_a1d7b309_40716ignoreE,(_ZN39_INTERNAL_c6b889a8_4_k_cu_a1d7b309_40714cute7productE - _ZN39_INTERNAL_c6b889a8_4_k_cu_a1d7b309_40714cuda3std3__441_GLOBAL__N__c6b889a8_4_k_cu_a1d7b309_40716ignoreE)
_ZN39_INTERNAL_c6b889a8_4_k_cu_a1d7b309_40714cuda3std3__441_GLOBAL__N__c6b889a8_4_k_cu_a1d7b309_40716ignoreE:
	.zero		1
	.type		_ZN39_INTERNAL_c6b889a8_4_k_cu_a1d7b309_40714cute7productE,@object
	.size		_ZN39_INTERNAL_c6b889a8_4_k_cu_a1d7b309_40714cute7productE,(_ZN39_INTERNAL_c6b889a8_4_k_cu_a1d7b309_40714cuda3std3__45__cpo3endE - _ZN39_INTERNAL_c6b889a8_4_k_cu_a1d7b309_40714cute7productE)
_ZN39_INTERNAL_c6b889a8_4_k_cu_a1d7b309_40714cute7productE:
	.zero		1
	.type		_ZN39_INTERNAL_c6b889a8_4_k_cu_a1d7b309_40714cuda3std3__45__cpo3endE,@object
	.size		_ZN39_INTERNAL_c6b889a8_4_k_cu_a1d7b309_40714cuda3std3__45__cpo3endE,(_ZN39_INTERNAL_c6b889a8_4_k_cu_a1d7b309_40714cuda3std3__419piecewise_constructE - _ZN39_INTERNAL_c6b889a8_4_k_cu_a1d7b309_40714cuda3std3__45__cpo3endE)
_ZN39_INTERNAL_c6b889a8_4_k_cu_a1d7b309_40714cuda3std3__45__cpo3endE:
	.zero		1
	.type		_ZN39_INTERNAL_c6b889a8_4_k_cu_a1d7b309_40714cuda3std3__419piecewise_constructE,@object
	.size		_ZN39_INTERNAL_c6b889a8_4_k_cu_a1d7b309_40714cuda3std3__419piecewise_constructE,(_ZN39_INTERNAL_c6b889a8_4_k_cu_a1d7b309_40714cuda3std3__45__cpo4cendE - _ZN39_INTERNAL_c6b889a8_4_k_cu_a1d7b309_40714cuda3std3__419piecewise_constructE)
_ZN39_INTERNAL_c6b889a8_4_k_cu_a1d7b309_40714cuda3std3__419piecewise_constructE:
	.zero		1
	.type		_ZN39_INTERNAL_c6b889a8_4_k_cu_a1d7b309_40714cuda3std3__45__cpo4cendE,@object
	.size		_ZN39_INTERNAL_c6b889a8_4_k_cu_a1d7b309_40714cuda3std3__45__cpo4cendE,(_ZN39_INTERNAL_c6b889a8_4_k_cu_a1d7b309_40714cuda3std6ranges3__45__cpo4swapE - _ZN39_INTERNAL_c6b889a8_4_k_cu_a1d7b309_40714cuda3std3__45__cpo4cendE)
_ZN39_INTERNAL_c6b889a8_4_k_cu_a1d7b309_40714cuda3std3__45__cpo4cendE:
	.zero		1
	.type		_ZN39_INTERNAL_c6b889a8_4_k_cu_a1d7b309_40714cuda3std6ranges3__45__cpo4swapE,@object
	.size		_ZN39_INTERNAL_c6b889a8_4_k_cu_a1d7b309_40714cuda3std6ranges3__45__cpo4swapE,(.L_10 - _ZN39_INTERNAL_c6b889a8_4_k_cu_a1d7b309_40714cuda3std6ranges3__45__cpo4swapE)
_ZN39_INTERNAL_c6b889a8_4_k_cu_a1d7b309_40714cuda3std6ranges3__45__cpo4swapE:
	.zero		1
.L_10:


//--------------------- .nv.constant0._ZN7cutlass13device_kernelINS_4gemm6kernel13GemmUniversalIN4cute5tupleIJiiiiEEENS1_10collective13CollectiveMmaINS1_35MainloopSm100TmaUmmaWarpSpecializedILi10ELi2ELi4ENS5_IJNS4_1CILi2EEENSA_ILi1EEESC_EEEEENS5_IJNSA_ILi256EEENSA_ILi64EEESG_EEENS_10bfloat16_tENS5_IJlSC_lEEESI_SJ_NS4_8TiledMMAINS4_8MMA_AtomIJNS4_26SM100_MMA_F16BF16_2x1SM_SSISI_SI_fLi256ELi64ELNS4_4UMMA5MajorE0ELSO_0ELNSN_7ScaleInE0ELSP_0EEEEEENS4_6LayoutINS5_IJSC_SC_SC_EEENS5_IJNSA_ILi0EEESU_SU_EEEEENS5_IJNS4_10UnderscoreESX_SX_EEEEENS4_18SM100_TMA_2SM_LOADENS4_14ComposedLayoutINS4_7SwizzleILi3ELi4ELi3EEENS4_18smem_ptr_flag_bitsILi16EEENSS_INS5_IJNSA_ILi8EEESG_EEENS5_IJSG_SC_EEEEEEEvNS4_8identityES10_S1A_vS1B_EENS_8epilogue10collective18CollectiveEpilogueINS1D_23Sm100TmaWarpSpecializedILi3ELi2ELi32ELb1ELb0EEEJNS5_IJNSA_ILi128EEESG_SG_EEENS5_IJNSS_IS1I_SC_EENSS_INSA_ILi32EEESC_EEEEESI_SJ_SI_SJ_NS1D_6fusion15FusionCallbacksIS1H_NS1O_13LinCombEltActINS1D_6thread4GELUESI_fSI_fLNS_15FloatRoundStyleE2EEES1J_S1N_JEEENS4_5SM1004TMEM4LOAD26SM100_TMEM_LOAD_32dp32b32xENS4_13SM90_TMA_LOADENS11_INS12_ILi2ELi4ELi3EEES15_NSS_INS5_IJS16_S1L_EEENS5_IJS1L_SC_EEEEEEENS4_39AutoVectorizingCopyWithAssumedAlignmentILi128EEENS4_14SM90_TMA_STOREES25_S27_S27_EEEvvEEEEvNT_6ParamsE --------------------------
	.section	.nv.constant0._ZN7cutlass13device_kernelINS_4gemm6kernel13GemmUniversalIN4cute5tupleIJiiiiEEENS1_10collective13CollectiveMmaINS1_35MainloopSm100TmaUmmaWarpSpecializedILi10ELi2ELi4ENS5_IJNS4_1CILi2EEENSA_ILi1EEESC_EEEEENS5_IJNSA_ILi256EEENSA_ILi64EEESG_EEENS_10bfloat16_tENS5_IJlSC_lEEESI_SJ_NS4_8TiledMMAINS4_8MMA_AtomIJNS4_26SM100_MMA_F16BF16_2x1SM_SSISI_SI_fLi256ELi64ELNS4_4UMMA5MajorE0ELSO_0ELNSN_7ScaleInE0ELSP_0EEEEEENS4_6LayoutINS5_IJSC_SC_SC_EEENS5_IJNSA_ILi0EEESU_SU_EEEEENS5_IJNS4_10UnderscoreESX_SX_EEEEENS4_18SM100_TMA_2SM_LOADENS4_14ComposedLayoutINS4_7SwizzleILi3ELi4ELi3EEENS4_18smem_ptr_flag_bitsILi16EEENSS_INS5_IJNSA_ILi8EEESG_EEENS5_IJSG_SC_EEEEEEEvNS4_8identityES10_S1A_vS1B_EENS_8epilogue10collective18CollectiveEpilogueINS1D_23Sm100TmaWarpSpecializedILi3ELi2ELi32ELb1ELb0EEEJNS5_IJNSA_ILi128EEESG_SG_EEENS5_IJNSS_IS1I_SC_EENSS_INSA_ILi32EEESC_EEEEESI_SJ_SI_SJ_NS1D_6fusion15FusionCallbacksIS1H_NS1O_13LinCombEltActINS1D_6thread4GELUESI_fSI_fLNS_15FloatRoundStyleE2EEES1J_S1N_JEEENS4_5SM1004TMEM4LOAD26SM100_TMEM_LOAD_32dp32b32xENS4_13SM90_TMA_LOADENS11_INS12_ILi2ELi4ELi3EEES15_NSS_INS5_IJS16_S1L_EEENS5_IJS1L_SC_EEEEEEENS4_39AutoVectorizingCopyWithAssumedAlignmentILi128EEENS4_14SM90_TMA_STOREES25_S27_S27_EEEvvEEEEvNT_6ParamsE,"a",@progbits
	.sectionflags	@""
	.align	4
.nv.constant0._ZN7cutlass13device_kernelINS_4gemm6kernel13GemmUniversalIN4cute5tupleIJiiiiEEENS1_10collective13CollectiveMmaINS1_35MainloopSm100TmaUmmaWarpSpecializedILi10ELi2ELi4ENS5_IJNS4_1CILi2EEENSA_ILi1EEESC_EEEEENS5_IJNSA_ILi256EEENSA_ILi64EEESG_EEENS_10bfloat16_tENS5_IJlSC_lEEESI_SJ_NS4_8TiledMMAINS4_8MMA_AtomIJNS4_26SM100_MMA_F16BF16_2x1SM_SSISI_SI_fLi256ELi64ELNS4_4UMMA5MajorE0ELSO_0ELNSN_7ScaleInE0ELSP_0EEEEEENS4_6LayoutINS5_IJSC_SC_SC_EEENS5_IJNSA_ILi0EEESU_SU_EEEEENS5_IJNS4_10UnderscoreESX_SX_EEEEENS4_18SM100_TMA_2SM_LOADENS4_14ComposedLayoutINS4_7SwizzleILi3ELi4ELi3EEENS4_18smem_ptr_flag_bitsILi16EEENSS_INS5_IJNSA_ILi8EEESG_EEENS5_IJSG_SC_EEEEEEEvNS4_8identityES10_S1A_vS1B_EENS_8epilogue10collective18CollectiveEpilogueINS1D_23Sm100TmaWarpSpecializedILi3ELi2ELi32ELb1ELb0EEEJNS5_IJNSA_ILi128EEESG_SG_EEENS5_IJNSS_IS1I_SC_EENSS_INSA_ILi32EEESC_EEEEESI_SJ_SI_SJ_NS1D_6fusion15FusionCallbacksIS1H_NS1O_13LinCombEltActINS1D_6thread4GELUESI_fSI_fLNS_15FloatRoundStyleE2EEES1J_S1N_JEEENS4_5SM1004TMEM4LOAD26SM100_TMEM_LOAD_32dp32b32xENS4_13SM90_TMA_LOADENS11_INS12_ILi2ELi4ELi3EEES15_NSS_INS5_IJS16_S1L_EEENS5_IJS1L_SC_EEEEEEENS4_39AutoVectorizingCopyWithAssumedAlignmentILi128EEENS4_14SM90_TMA_STOREES25_S27_S27_EEEvvEEEEvNT_6ParamsE:
	.zero		2944


//--------------------- SYMBOLS --------------------------

	.type		.nv.reservedSmem.offset0,@object
	.size		.nv.reservedSmem.offset0,0x4
	.type		.nv.reservedSmem.cap,@object
	.size		.nv.reservedSmem.cap,0x4
	.type		__assertfail,@function
